	.target	sm_90a

	.elftype	@"ET_EXEC"


//--------------------- .note.nv.tkinfo           --------------------------
	.section	.note.nv.tkinfo,"",@"SHT_NOTE"
	.sectionflags	@"SHF_NOTE_NV_TKINFO"
	.tkinfo
        /*0018*/ 	.word	0x00000002
        /*0030*/ 	.string	""
        /*0030*/ 	.string	"ptxas"
        /*0030*/ 	.string	"Cuda compilation tools, release 13.0, V13.0.88"
        /*0030*/ 	.string	"Build cuda_13.0.r13.0/compiler.36424714_0"
        /*0030*/ 	.string	"-arch sm_90a -m 64 "



//--------------------- .note.nv.cuinfo           --------------------------
	.section	.note.nv.cuinfo,"",@"SHT_NOTE"
	.sectionflags	@"SHF_NOTE_NV_CUINFO"
        /*0018*/ 	.short	0x0002
        /*001a*/ 	.short	0x005a
        /*001c*/ 	.short	0x0082
	.zero		2


//--------------------- .nv.info                  --------------------------
	.section	.nv.info,"",@"SHT_CUDA_INFO"
	.align	4


	//----- nvinfo : EIATTR_REGCOUNT
	.align		4
        /*0000*/ 	.byte	0x04, 0x2f
        /*0002*/ 	.short	(.L_12 - .L_11)
	.align		4
.L_11:
        /*0004*/ 	.word	index@(_ZN7cutlass13device_kernelINS_4gemm6kernel13GemmUniversalIN4cute5tupleIJiiiiEEENS1_10collective13CollectiveMmaINS1_37MainloopSm90TmaGmmaWarpSpecializedFP8ILi4ENS5_IJNS4_1CILi1EEESB_SB_EEENS1_35KernelTmaWarpSpecializedCooperativeEEENS5_IJNSA_ILi256EEENSA_ILi128EEESG_EEENS_12float_e5m2_tENS5_IJlSB_lEEESI_SJ_NS4_8TiledMMAINS4_8MMA_AtomIJNS4_4SM904GMMA31MMA_64x128x32_F32E5M2E5M2_SS_TNILNSN_7ScaleInE1ELSP_1EEEEEENS4_6LayoutINS5_IJNSA_ILi2EEESB_SB_EEENS5_IJSB_NSA_ILi0EEESV_EEEEENS5_IJNS4_10UnderscoreESY_SY_EEEEENS4_13SM90_TMA_LOADENS4_14ComposedLayoutINS4_7SwizzleILi3ELi4ELi3EEENS4_18smem_ptr_flag_bitsILi8EEENSS_INS5_IJNSA_ILi8EEESG_EEENS5_IJSG_SB_EEEEEEEvNS4_8identityES11_S1B_vS1C_EENS_8epilogue10collective6detail29Sm90TmaWarpSpecializedAdapterINS1F_15DefaultEpilogueISI_SJ_SJ_NS1E_6thread17LinearCombinationISI_Li1EffLNS1J_9ScaleType4KindE0ELNS_15FloatRoundStyleE2ESI_EENS1_15EpilogueDefaultEEEEEvvEEEEvNT_6ParamsE)
        /*0008*/ 	.word	0x000000a8


	//----- nvinfo : EIATTR_FRAME_SIZE
	.align		4
.L_12:
        /*000c*/ 	.byte	0x04, 0x11
        /*000e*/ 	.short	(.L_14 - .L_13)
	.align		4
.L_13:
        /*0010*/ 	.word	index@(_ZN7cutlass13device_kernelINS_4gemm6kernel13GemmUniversalIN4cute5tupleIJiiiiEEENS1_10collective13CollectiveMmaINS1_37MainloopSm90TmaGmmaWarpSpecializedFP8ILi4ENS5_IJNS4_1CILi1EEESB_SB_EEENS1_35KernelTmaWarpSpecializedCooperativeEEENS5_IJNSA_ILi256EEENSA_ILi128EEESG_EEENS_12float_e5m2_tENS5_IJlSB_lEEESI_SJ_NS4_8TiledMMAINS4_8MMA_AtomIJNS4_4SM904GMMA31MMA_64x128x32_F32E5M2E5M2_SS_TNILNSN_7ScaleInE1ELSP_1EEEEEENS4_6LayoutINS5_IJNSA_ILi2EEESB_SB_EEENS5_IJSB_NSA_ILi0EEESV_EEEEENS5_IJNS4_10UnderscoreESY_SY_EEEEENS4_13SM90_TMA_LOADENS4_14ComposedLayoutINS4_7SwizzleILi3ELi4ELi3EEENS4_18smem_ptr_flag_bitsILi8EEENSS_INS5_IJNSA_ILi8EEESG_EEENS5_IJSG_SB_EEEEEEEvNS4_8identityES11_S1B_vS1C_EENS_8epilogue10collective6detail29Sm90TmaWarpSpecializedAdapterINS1F_15DefaultEpilogueISI_SJ_SJ_NS1E_6thread17LinearCombinationISI_Li1EffLNS1J_9ScaleType4KindE0ELNS_15FloatRoundStyleE2ESI_EENS1_15EpilogueDefaultEEEEEvvEEEEvNT_6ParamsE)
        /*0014*/ 	.word	0x000000f0


	//----- nvinfo : EIATTR_MIN_STACK_SIZE
	.align		4
.L_14:
        /*0018*/ 	.byte	0x04, 0x12
        /*001a*/ 	.short	(.L_16 - .L_15)
	.align		4
.L_15:
        /*001c*/ 	.word	index@(_ZN7cutlass13device_kernelINS_4gemm6kernel13GemmUniversalIN4cute5tupleIJiiiiEEENS1_10collective13CollectiveMmaINS1_37MainloopSm90TmaGmmaWarpSpecializedFP8ILi4ENS5_IJNS4_1CILi1EEESB_SB_EEENS1_35KernelTmaWarpSpecializedCooperativeEEENS5_IJNSA_ILi256EEENSA_ILi128EEESG_EEENS_12float_e5m2_tENS5_IJlSB_lEEESI_SJ_NS4_8TiledMMAINS4_8MMA_AtomIJNS4_4SM904GMMA31MMA_64x128x32_F32E5M2E5M2_SS_TNILNSN_7ScaleInE1ELSP_1EEEEEENS4_6LayoutINS5_IJNSA_ILi2EEESB_SB_EEENS5_IJSB_NSA_ILi0EEESV_EEEEENS5_IJNS4_10UnderscoreESY_SY_EEEEENS4_13SM90_TMA_LOADENS4_14ComposedLayoutINS4_7SwizzleILi3ELi4ELi3EEENS4_18smem_ptr_flag_bitsILi8EEENSS_INS5_IJNSA_ILi8EEESG_EEENS5_IJSG_SB_EEEEEEEvNS4_8identityES11_S1B_vS1C_EENS_8epilogue10collective6detail29Sm90TmaWarpSpecializedAdapterINS1F_15DefaultEpilogueISI_SJ_SJ_NS1E_6thread17LinearCombinationISI_Li1EffLNS1J_9ScaleType4KindE0ELNS_15FloatRoundStyleE2ESI_EENS1_15EpilogueDefaultEEEEEvvEEEEvNT_6ParamsE)
        /*0020*/ 	.word	0x000000f0
.L_16:


//--------------------- .nv.compat                --------------------------
	.section	.nv.compat,"",@"SHT_CUDA_COMPAT_INFO"
	.align	4
        /*0000*/ 	.byte	0x02, 0x09, 0x01, 0x00, 0x02, 0x02, 0x04, 0x00, 0x02, 0x05, 0x05, 0x00, 0x03, 0x07, 0x01, 0x01
        /*0010*/ 	.byte	0x02, 0x03, 0x01, 0x00, 0x02, 0x06, 0x01, 0x00, 0x04, 0x0b, 0x08, 0x00, 0x00, 0x00, 0x00, 0x00
        /*0020*/ 	.byte	0x00, 0x00, 0x00, 0x00


//--------------------- .nv.info._ZN7cutlass13device_kernelINS_4gemm6kernel13GemmUniversalIN4cute5tupleIJiiiiEEENS1_10collective13CollectiveMmaINS1_37MainloopSm90TmaGmmaWarpSpecializedFP8ILi4ENS5_IJNS4_1CILi1EEESB_SB_EEENS1_35KernelTmaWarpSpecializedCooperativeEEENS5_IJNSA_ILi256EEENSA_ILi128EEESG_EEENS_12float_e5m2_tENS5_IJlSB_lEEESI_SJ_NS4_8TiledMMAINS4_8MMA_AtomIJNS4_4SM904GMMA31MMA_64x128x32_F32E5M2E5M2_SS_TNILNSN_7ScaleInE1ELSP_1EEEEEENS4_6LayoutINS5_IJNSA_ILi2EEESB_SB_EEENS5_IJSB_NSA_ILi0EEESV_EEEEENS5_IJNS4_10UnderscoreESY_SY_EEEEENS4_13SM90_TMA_LOADENS4_14ComposedLayoutINS4_7SwizzleILi3ELi4ELi3EEENS4_18smem_ptr_flag_bitsILi8EEENSS_INS5_IJNSA_ILi8EEESG_EEENS5_IJSG_SB_EEEEEEEvNS4_8identityES11_S1B_vS1C_EENS_8epilogue10collective6detail29Sm90TmaWarpSpecializedAdapterINS1F_15DefaultEpilogueISI_SJ_SJ_NS1E_6thread17LinearCombinationISI_Li1EffLNS1J_9ScaleType4KindE0ELNS_15FloatRoundStyleE2ESI_EENS1_15EpilogueDefaultEEEEEvvEEEEvNT_6ParamsE --------------------------
	.section	.nv.info._ZN7cutlass13device_kernelINS_4gemm6kernel13GemmUniversalIN4cute5tupleIJiiiiEEENS1_10collective13CollectiveMmaINS1_37MainloopSm90TmaGmmaWarpSpecializedFP8ILi4ENS5_IJNS4_1CILi1EEESB_SB_EEENS1_35KernelTmaWarpSpecializedCooperativeEEENS5_IJNSA_ILi256EEENSA_ILi128EEESG_EEENS_12float_e5m2_tENS5_IJlSB_lEEESI_SJ_NS4_8TiledMMAINS4_8MMA_AtomIJNS4_4SM904GMMA31MMA_64x128x32_F32E5M2E5M2_SS_TNILNSN_7ScaleInE1ELSP_1EEEEEENS4_6LayoutINS5_IJNSA_ILi2EEESB_SB_EEENS5_IJSB_NSA_ILi0EEESV_EEEEENS5_IJNS4_10UnderscoreESY_SY_EEEEENS4_13SM90_TMA_LOADENS4_14ComposedLayoutINS4_7SwizzleILi3ELi4ELi3EEENS4_18smem_ptr_flag_bitsILi8EEENSS_INS5_IJNSA_ILi8EEESG_EEENS5_IJSG_SB_EEEEEEEvNS4_8identityES11_S1B_vS1C_EENS_8epilogue10collective6detail29Sm90TmaWarpSpecializedAdapterINS1F_15DefaultEpilogueISI_SJ_SJ_NS1E_6thread17LinearCombinationISI_Li1EffLNS1J_9ScaleType4KindE0ELNS_15FloatRoundStyleE2ESI_EENS1_15EpilogueDefaultEEEEEvvEEEEvNT_6ParamsE,"",@"SHT_CUDA_INFO"
	.sectionflags	@""
	.align	4


	//----- nvinfo : EIATTR_CUDA_API_VERSION
	.align		4
        /*0000*/ 	.byte	0x04, 0x37
        /*0002*/ 	.short	(.L_18 - .L_17)
.L_17:
        /*0004*/ 	.word	0x00000082


	//----- nvinfo : EIATTR_KPARAM_INFO
	.align		4
.L_18:
        /*0008*/ 	.byte	0x04, 0x17
        /*000a*/ 	.short	(.L_20 - .L_19)
.L_19:
        /*000c*/ 	.word	0x00000000
        /*0010*/ 	.short	0x0000
        /*0012*/ 	.short	0x0070
        /*0014*/ 	.byte	0x00, 0xf0, 0x01, 0x10


	//----- nvinfo : EIATTR_SPARSE_MMA_MASK
	.align		4
.L_20:
        /*0018*/ 	.byte	0x03, 0x50
        /*001a*/ 	.short	0x0000


	//----- nvinfo : EIATTR_MAXREG_COUNT
	.align		4
        /*001c*/ 	.byte	0x03, 0x1b
        /*001e*/ 	.short	0x00a8


	//----- nvinfo : EIATTR_NUM_BARRIERS
	.align		4
        /*0020*/ 	.byte	0x02, 0x4c
        /*0022*/ 	.byte	0x01
	.zero		1


	//----- nvinfo : EIATTR_ANNOTATIONS
	.align		4
        /*0024*/ 	.byte	0x04, 0x55
        /*0026*/ 	.short	(.L_22 - .L_21)


	//   ....[0]....
.L_21:
        /*0028*/ 	.word	0x00000001
        /*002c*/ 	.byte	0x90, 0x05, 0x00, 0x00, 0x01, 0x00, 0x00, 0x00, 0xb0, 0x05, 0x00, 0x00, 0x01, 0x00, 0x00, 0x00
        /* <DEDUP_REMOVED lines=185> */
        /*0bcc*/ 	.byte	0xc0, 0x03, 0x01, 0x00


	//----- nvinfo : EIATTR_MERCURY_ISA_VERSION
	.align		4
.L_22:
        /*0bd0*/ 	.byte	0x03, 0x5f
        /*0bd2*/ 	.short	0x0101


	//----- nvinfo : EIATTR_INT_WARP_WIDE_INSTR_OFFSETS
	.align		4
        /*0bd4*/ 	.byte	0x04, 0x31
        /*0bd6*/ 	.short	(.L_24 - .L_23)


	//   ....[0]....
.L_23:
        /*0bd8*/ 	.word	0x00000460


	//   ....[1]....
        /*0bdc*/ 	.word	0x00000470


	//   ....[2]....
        /*0be0*/ 	.word	0x000005a0


	//----- nvinfo : EIATTR_COOP_GROUP_MASK_REGIDS
	.align		4
.L_24:
        /*0be4*/ 	.byte	0x04, 0x29
        /*0be6*/ 	.short	(.L_26 - .L_25)


	//   ....[0]....
.L_25:
        /*0be8*/ 	.word	0xffffffff


	//   ....[1]....
        /*0bec*/ 	.word	0xffffffff


	//   ....[2]....
        /*0bf0*/ 	.word	0xffffffff


	//   ....[3]....
        /*0bf4*/ 	.word	0xffffffff


	//   ....[4]....
        /*0bf8*/ 	.word	0xffffffff


	//----- nvinfo : EIATTR_COOP_GROUP_INSTR_OFFSETS
	.align		4
.L_26:
        /*0bfc*/ 	.byte	0x04, 0x28
        /*0bfe*/ 	.short	(.L_28 - .L_27)


	//   ....[0]....
.L_27:
        /*0c00*/ 	.word	0x00000070


	//   ....[1]....
        /*0c04*/ 	.word	0x00000080


	//   ....[2]....
        /*0c08*/ 	.word	0x000001a0


	//   ....[3]....
        /*0c0c*/ 	.word	0x000003b0


	//   ....[4]....
        /*0c10*/ 	.word	0x000012f0


	//----- nvinfo : EIATTR_REG_RECONFIG
	.align		4
.L_28:
        /*0c14*/ 	.byte	0x01, 0x54
	.zero		2


	//----- nvinfo : EIATTR_MBARRIER_INSTR_OFFSETS
	.align		4
        /*0c18*/ 	.byte	0x04, 0x39
        /*0c1a*/ 	.short	(.L_30 - .L_29)


	//   ....[0]....
.L_29:
        /*0c1c*/ 	.word	0x00000320
        /*0c20*/ 	.word	0x000000ff
        /*0c24*/ 	.word	0x00000000
        /*0c28*/ 	.short	0x0100
        /*0c2a*/ 	.byte	0x09
	.zero		1


	//   ....[1]....
        /*0c2c*/ 	.word	0x00000330
        /*0c30*/ 	.word	0x000000ff
        /*0c34*/ 	.word	0x00000020
        /*0c38*/ 	.short	0x0100
        /*0c3a*/ 	.byte	0x09
	.zero		1


	//   ....[2]....
        /*0c3c*/ 	.word	0x00000340
        /*0c40*/ 	.word	0x000000ff
        /*0c44*/ 	.word	0x00000008
        /*0c48*/ 	.short	0x0100
        /*0c4a*/ 	.byte	0x09
	.zero		1


	//   ....[3]....
        /*0c4c*/ 	.word	0x00000350
        /*0c50*/ 	.word	0x000000ff
        /*0c54*/ 	.word	0x00000028
        /*0c58*/ 	.short	0x0100
        /*0c5a*/ 	.byte	0x09
	.zero		1


	//   ....[4]....
        /*0c5c*/ 	.word	0x00000360
        /*0c60*/ 	.word	0x000000ff
        /*0c64*/ 	.word	0x00000010
        /*0c68*/ 	.short	0x0100
        /*0c6a*/ 	.byte	0x09
	.zero		1


	//   ....[5]....
        /*0c6c*/ 	.word	0x00000370
        /*0c70*/ 	.word	0x000000ff
        /*0c74*/ 	.word	0x00000030
        /*0c78*/ 	.short	0x0100
        /*0c7a*/ 	.byte	0x09
	.zero		1


	//   ....[6]....
        /*0c7c*/ 	.word	0x00000380
        /*0c80*/ 	.word	0x000000ff
        /*0c84*/ 	.word	0x00000018
        /*0c88*/ 	.short	0x0100
        /*0c8a*/ 	.byte	0x09
	.zero		1


	//   ....[7]....
        /*0c8c*/ 	.word	0x00000390
        /*0c90*/ 	.word	0x000000ff
        /*0c94*/ 	.word	0x00000038
        /*0c98*/ 	.short	0x0100
        /*0c9a*/ 	.byte	0x09
	.zero		1


	//   ....[8]....
        /*0c9c*/ 	.word	0x000005d0
        /*0ca0*/ 	.word	0x000000ff
        /*0ca4*/ 	.word	0x00000050
        /*0ca8*/ 	.short	0x0100
        /*0caa*/ 	.byte	0x06
	.zero		1


	//   ....[9]....
        /*0cac*/ 	.word	0x000005e0
        /*0cb0*/ 	.word	0x000000ff
        /*0cb4*/ 	.word	0x00000058
        /*0cb8*/ 	.short	0x0100
        /*0cba*/ 	.byte	0x06
	.zero		1


	//   ....[10]....
        /*0cbc*/ 	.word	0x00001af0
        /*0cc0*/ 	.word	0x000000ff
        /*0cc4*/ 	.word	0x00000000
        /*0cc8*/ 	.short	0x010a
        /*0cca*/ 	.byte	0x06
	.zero		1


	//   ....[11]....
        /*0ccc*/ 	.word	0x00001b30
        /*0cd0*/ 	.word	0x000000ff
        /*0cd4*/ 	.word	0x00000000
        /*0cd8*/ 	.short	0x010a
        /*0cda*/ 	.byte	0x06
	.zero		1


	//   ....[12]....
        /*0cdc*/ 	.word	0x00002ea0
        /*0ce0*/ 	.word	0x000000ff
        /*0ce4*/ 	.word	0x00000000
        /*0ce8*/ 	.short	0x010a
        /*0cea*/ 	.byte	0x10
	.zero		1


	//   ....[13]....
        /*0cec*/ 	.word	0x00002ee0
        /*0cf0*/ 	.word	0x000000ff
        /*0cf4*/ 	.word	0x00000000
        /*0cf8*/ 	.short	0x010a
        /*0cfa*/ 	.byte	0x10
	.zero		1


	//   ....[14]....
        /*0cfc*/ 	.word	0x00004040
        /*0d00*/ 	.word	0x000000ff
        /*0d04*/ 	.word	0x00000000
        /*0d08*/ 	.short	0x0101
        /*0d0a*/ 	.byte	0x08
	.zero		1


	//   ....[15]....
        /*0d0c*/ 	.word	0x000051b0
        /*0d10*/ 	.word	0x000000ff
        /*0d14*/ 	.word	0x00000000
        /*0d18*/ 	.short	0x0101
        /*0d1a*/ 	.byte	0x06
	.zero		1


	//   ....[16]....
        /*0d1c*/ 	.word	0x0000f5d0
        /*0d20*/ 	.word	0x0000000d
        /*0d24*/ 	.word	0x00000020
        /*0d28*/ 	.short	0x010a
        /*0d2a*/ 	.byte	0x3f
	.zero		1


	//   ....[17]....
        /*0d2c*/ 	.word	0x0000f9e0
        /*0d30*/ 	.word	0x00000003
        /*0d34*/ 	.word	0x00000058
        /*0d38*/ 	.short	0x0101
        /*0d3a*/ 	.byte	0x3f
	.zero		1


	//   ....[18]....
        /*0d3c*/ 	.word	0x00010110
        /*0d40*/ 	.word	0x00000007
        /*0d44*/ 	.word	0x00000000
        /*0d48*/ 	.short	0x010a
        /*0d4a*/ 	.byte	0x3f
	.zero		1


	//   ....[19]....
        /*0d4c*/ 	.word	0x00010190
        /*0d50*/ 	.word	0x00000009
        /*0d54*/ 	.word	0x00000000
        /*0d58*/ 	.short	0x010a
        /*0d5a*/ 	.byte	0x3f
	.zero		1


	//   ....[20]....
        /*0d5c*/ 	.word	0x00010220
        /*0d60*/ 	.word	0x00000006
        /*0d64*/ 	.word	0x00000000
        /*0d68*/ 	.short	0x010a
        /*0d6a*/ 	.byte	0x3f
	.zero		1


	//   ....[21]....
        /*0d6c*/ 	.word	0x000102b0
        /*0d70*/ 	.word	0x00000003
        /*0d74*/ 	.word	0x00000000
        /*0d78*/ 	.short	0x010a
        /*0d7a*/ 	.byte	0x3f
	.zero		1


	//   ....[22]....
        /*0d7c*/ 	.word	0x00010320
        /*0d80*/ 	.word	0x00000003
        /*0d84*/ 	.word	0x00000000
        /*0d88*/ 	.short	0x010a
        /*0d8a*/ 	.byte	0x3f
	.zero		1


	//   ....[23]....
        /*0d8c*/ 	.word	0x00010390
        /*0d90*/ 	.word	0x00000000
        /*0d94*/ 	.word	0x00000000
        /*0d98*/ 	.short	0x010a
        /*0d9a*/ 	.byte	0x3f
	.zero		1


	//   ....[24]....
        /*0d9c*/ 	.word	0x00010470
        /*0da0*/ 	.word	0x0000000d
        /*0da4*/ 	.word	0x00000020
        /*0da8*/ 	.short	0x010a
        /*0daa*/ 	.byte	0x3f
	.zero		1


	//   ....[25]....
        /*0dac*/ 	.word	0x00010550
        /*0db0*/ 	.word	0x00000007
        /*0db4*/ 	.word	0x00000000
        /*0db8*/ 	.short	0x010a
        /*0dba*/ 	.byte	0x3f
	.zero		1


	//   ....[26]....
        /*0dbc*/ 	.word	0x000105a0
        /*0dc0*/ 	.word	0x00000009
        /*0dc4*/ 	.word	0x00000000
        /*0dc8*/ 	.short	0x010a
        /*0dca*/ 	.byte	0x3f
	.zero		1


	//   ....[27]....
        /*0dcc*/ 	.word	0x000105f0
        /*0dd0*/ 	.word	0x00000006
        /*0dd4*/ 	.word	0x00000000
        /*0dd8*/ 	.short	0x010a
        /*0dda*/ 	.byte	0x3f
	.zero		1


	//----- nvinfo : EIATTR_NUM_MBARRIERS
	.align		4
.L_30:
        /*0ddc*/ 	.byte	0x03, 0x38
        /*0dde*/ 	.short	0x000a


	//----- nvinfo : EIATTR_EXIT_INSTR_OFFSETS
	.align		4
        /*0de0*/ 	.byte	0x04, 0x1c
        /*0de2*/ 	.short	(.L_32 - .L_31)


	//   ....[0]....
.L_31:
        /*0de4*/ 	.word	0x00000640


	//   ....[1]....
        /*0de8*/ 	.word	0x00000f90


	//   ....[2]....
        /*0dec*/ 	.word	0x0000ec10


	//   ....[3]....
        /*0df0*/ 	.word	0x0000f260


	//   ....[4]....
        /*0df4*/ 	.word	0x00010300


	//----- nvinfo : EIATTR_MAX_THREADS
	.align		4
.L_32:
        /*0df8*/ 	.byte	0x04, 0x05
        /*0dfa*/ 	.short	(.L_34 - .L_33)
.L_33:
        /*0dfc*/ 	.word	0x00000180
        /*0e00*/ 	.word	0x00000001
        /*0e04*/ 	.word	0x00000001


	//----- nvinfo : EIATTR_CRS_STACK_SIZE
	.align		4
.L_34:
        /*0e08*/ 	.byte	0x04, 0x1e
        /*0e0a*/ 	.short	(.L_36 - .L_35)
.L_35:
        /*0e0c*/ 	.word	0x00000000


	//----- nvinfo : EIATTR_CBANK_PARAM_SIZE
	.align		4
.L_36:
        /*0e10*/ 	.byte	0x03, 0x19
        /*0e12*/ 	.short	0x0470


	//----- nvinfo : EIATTR_PARAM_CBANK
	.align		4
        /*0e14*/ 	.byte	0x04, 0x0a
        /*0e16*/ 	.short	(.L_38 - .L_37)
	.align		4
.L_37:
        /*0e18*/ 	.word	index@(.nv.constant0._ZN7cutlass13device_kernelINS_4gemm6kernel13GemmUniversalIN4cute5tupleIJiiiiEEENS1_10collective13CollectiveMmaINS1_37MainloopSm90TmaGmmaWarpSpecializedFP8ILi4ENS5_IJNS4_1CILi1EEESB_SB_EEENS1_35KernelTmaWarpSpecializedCooperativeEEENS5_IJNSA_ILi256EEENSA_ILi128EEESG_EEENS_12float_e5m2_tENS5_IJlSB_lEEESI_SJ_NS4_8TiledMMAINS4_8MMA_AtomIJNS4_4SM904GMMA31MMA_64x128x32_F32E5M2E5M2_SS_TNILNSN_7ScaleInE1ELSP_1EEEEEENS4_6LayoutINS5_IJNSA_ILi2EEESB_SB_EEENS5_IJSB_NSA_ILi0EEESV_EEEEENS5_IJNS4_10UnderscoreESY_SY_EEEEENS4_13SM90_TMA_LOADENS4_14ComposedLayoutINS4_7SwizzleILi3ELi4ELi3EEENS4_18smem_ptr_flag_bitsILi8EEENSS_INS5_IJNSA_ILi8EEESG_EEENS5_IJSG_SB_EEEEEEEvNS4_8identityES11_S1B_vS1C_EENS_8epilogue10collective6detail29Sm90TmaWarpSpecializedAdapterINS1F_15DefaultEpilogueISI_SJ_SJ_NS1E_6thread17LinearCombinationISI_Li1EffLNS1J_9ScaleType4KindE0ELNS_15FloatRoundStyleE2ESI_EENS1_15EpilogueDefaultEEEEEvvEEEEvNT_6ParamsE)
        /*0e1c*/ 	.short	0x0210
        /*0e1e*/ 	.short	0x0470


	//----- nvinfo : EIATTR_SW_WAR
	.align		4
.L_38:
        /*0e20*/ 	.byte	0x04, 0x36
        /*0e22*/ 	.short	(.L_40 - .L_39)
.L_39:
        /*0e24*/ 	.word	0x00000008
.L_40:


//--------------------- .nv.callgraph             --------------------------
	.section	.nv.callgraph,"",@"SHT_CUDA_CALLGRAPH"
	.align	4
	.sectionentsize	8
	.align		4
        /*0000*/ 	.word	0x00000000
	.align		4
        /*0004*/ 	.word	0xffffffff
	.align		4
        /*0008*/ 	.word	0x00000000
	.align		4
        /*000c*/ 	.word	0xfffffffe
	.align		4
        /*0010*/ 	.word	0x00000000
	.align		4
        /*0014*/ 	.word	0xfffffffd
	.align		4
        /*0018*/ 	.word	0x00000000
	.align		4
        /*001c*/ 	.word	0xfffffffc


//--------------------- .nv.constant4             --------------------------
	.section	.nv.constant4,"a",@progbits
	.align	8
	.align		8
.nv.constant4:
        /*0000*/ 	.dword	_ZN40_INTERNAL_a9066630_4_k_cu_7f9b1667_269494cuda3std3__45__cpo5beginE
	.align		8
        /*0008*/ 	.dword	_ZN40_INTERNAL_a9066630_4_k_cu_7f9b1667_269494cuda3std3__45__cpo3endE
	.align		8
        /*0010*/ 	.dword	_ZN40_INTERNAL_a9066630_4_k_cu_7f9b1667_269494cuda3std3__45__cpo6cbeginE
	.align		8
        /*0018*/ 	.dword	_ZN40_INTERNAL_a9066630_4_k_cu_7f9b1667_269494cuda3std3__45__cpo4cendE
	.align		8
        /*0020*/ 	.dword	_ZN40_INTERNAL_a9066630_4_k_cu_7f9b1667_269494cuda3std3__442_GLOBAL__N__a9066630_4_k_cu_7f9b1667_269496ignoreE
	.align		8
        /*0028*/ 	.dword	_ZN40_INTERNAL_a9066630_4_k_cu_7f9b1667_269494cuda3std3__419piecewise_constructE
	.align		8
        /*0030*/ 	.dword	_ZN40_INTERNAL_a9066630_4_k_cu_7f9b1667_269494cuda3std3__48in_placeE
	.align		8
        /*0038*/ 	.dword	_ZN40_INTERNAL_a9066630_4_k_cu_7f9b1667_269494cuda3std6ranges3__45__cpo4swapE
	.align		8
        /*0040*/ 	.dword	_ZN40_INTERNAL_a9066630_4_k_cu_7f9b1667_269494cuda3std6ranges3__45__cpo9iter_moveE
	.align		8
        /*0048*/ 	.dword	_ZN40_INTERNAL_a9066630_4_k_cu_7f9b1667_269494cute7productE
	.align		8
        /*0050*/ 	.dword	_ZN40_INTERNAL_a9066630_4_k_cu_7f9b1667_269494cute1_E


//--------------------- .text._ZN7cutlass13device_kernelINS_4gemm6kernel13GemmUniversalIN4cute5tupleIJiiiiEEENS1_10collective13CollectiveMmaINS1_37MainloopSm90TmaGmmaWarpSpecializedFP8ILi4ENS5_IJNS4_1CILi1EEESB_SB_EEENS1_35KernelTmaWarpSpecializedCooperativeEEENS5_IJNSA_ILi256EEENSA_ILi128EEESG_EEENS_12float_e5m2_tENS5_IJlSB_lEEESI_SJ_NS4_8TiledMMAINS4_8MMA_AtomIJNS4_4SM904GMMA31MMA_64x128x32_F32E5M2E5M2_SS_TNILNSN_7ScaleInE1ELSP_1EEEEEENS4_6LayoutINS5_IJNSA_ILi2EEESB_SB_EEENS5_IJSB_NSA_ILi0EEESV_EEEEENS5_IJNS4_10UnderscoreESY_SY_EEEEENS4_13SM90_TMA_LOADENS4_14ComposedLayoutINS4_7SwizzleILi3ELi4ELi3EEENS4_18smem_ptr_flag_bitsILi8EEENSS_INS5_IJNSA_ILi8EEESG_EEENS5_IJSG_SB_EEEEEEEvNS4_8identityES11_S1B_vS1C_EENS_8epilogue10collective6detail29Sm90TmaWarpSpecializedAdapterINS1F_15DefaultEpilogueISI_SJ_SJ_NS1E_6thread17LinearCombinationISI_Li1EffLNS1J_9ScaleType4KindE0ELNS_15FloatRoundStyleE2ESI_EENS1_15EpilogueDefaultEEEEEvvEEEEvNT_6ParamsE --------------------------
	.section	.text._ZN7cutlass13device_kernelINS_4gemm6kernel13GemmUniversalIN4cute5tupleIJiiiiEEENS1_10collective13CollectiveMmaINS1_37MainloopSm90TmaGmmaWarpSpecializedFP8ILi4ENS5_IJNS4_1CILi1EEESB_SB_EEENS1_35KernelTmaWarpSpecializedCooperativeEEENS5_IJNSA_ILi256EEENSA_ILi128EEESG_EEENS_12float_e5m2_tENS5_IJlSB_lEEESI_SJ_NS4_8TiledMMAINS4_8MMA_AtomIJNS4_4SM904GMMA31MMA_64x128x32_F32E5M2E5M2_SS_TNILNSN_7ScaleInE1ELSP_1EEEEEENS4_6LayoutINS5_IJNSA_ILi2EEESB_SB_EEENS5_IJSB_NSA_ILi0EEESV_EEEEENS5_IJNS4_10UnderscoreESY_SY_EEEEENS4_13SM90_TMA_LOADENS4_14ComposedLayoutINS4_7SwizzleILi3ELi4ELi3EEENS4_18smem_ptr_flag_bitsILi8EEENSS_INS5_IJNSA_ILi8EEESG_EEENS5_IJSG_SB_EEEEEEEvNS4_8identityES11_S1B_vS1C_EENS_8epilogue10collective6detail29Sm90TmaWarpSpecializedAdapterINS1F_15DefaultEpilogueISI_SJ_SJ_NS1E_6thread17LinearCombinationISI_Li1EffLNS1J_9ScaleType4KindE0ELNS_15FloatRoundStyleE2ESI_EENS1_15EpilogueDefaultEEEEEvvEEEEvNT_6ParamsE,"ax",@progbits
	.align	128
.text._ZN7cutlass13device_kernelINS_4gemm6kernel13GemmUniversalIN4cute5tupleIJiiiiEEENS1_10collective13CollectiveMmaINS1_37MainloopSm90TmaGmmaWarpSpecializedFP8ILi4ENS5_IJNS4_1CILi1EEESB_SB_EEENS1_35KernelTmaWarpSpecializedCooperativeEEENS5_IJNSA_ILi256EEENSA_ILi128EEESG_EEENS_12float_e5m2_tENS5_IJlSB_lEEESI_SJ_NS4_8TiledMMAINS4_8MMA_AtomIJNS4_4SM904GMMA31MMA_64x128x32_F32E5M2E5M2_SS_TNILNSN_7ScaleInE1ELSP_1EEEEEENS4_6LayoutINS5_IJNSA_ILi2EEESB_SB_EEENS5_IJSB_NSA_ILi0EEESV_EEEEENS5_IJNS4_10UnderscoreESY_SY_EEEEENS4_13SM90_TMA_LOADENS4_14ComposedLayoutINS4_7SwizzleILi3ELi4ELi3EEENS4_18smem_ptr_flag_bitsILi8EEENSS_INS5_IJNSA_ILi8EEESG_EEENS5_IJSG_SB_EEEEEEEvNS4_8identityES11_S1B_vS1C_EENS_8epilogue10collective6detail29Sm90TmaWarpSpecializedAdapterINS1F_15DefaultEpilogueISI_SJ_SJ_NS1E_6thread17LinearCombinationISI_Li1EffLNS1J_9ScaleType4KindE0ELNS_15FloatRoundStyleE2ESI_EENS1_15EpilogueDefaultEEEEEvvEEEEvNT_6ParamsE:
        .type           _ZN7cutlass13device_kernelINS_4gemm6kernel13GemmUniversalIN4cute5tupleIJiiiiEEENS1_10collective13CollectiveMmaINS1_37MainloopSm90TmaGmmaWarpSpecializedFP8ILi4ENS5_IJNS4_1CILi1EEESB_SB_EEENS1_35KernelTmaWarpSpecializedCooperativeEEENS5_IJNSA_ILi256EEENSA_ILi128EEESG_EEENS_12float_e5m2_tENS5_IJlSB_lEEESI_SJ_NS4_8TiledMMAINS4_8MMA_AtomIJNS4_4SM904GMMA31MMA_64x128x32_F32E5M2E5M2_SS_TNILNSN_7ScaleInE1ELSP_1EEEEEENS4_6LayoutINS5_IJNSA_ILi2EEESB_SB_EEENS5_IJSB_NSA_ILi0EEESV_EEEEENS5_IJNS4_10UnderscoreESY_SY_EEEEENS4_13SM90_TMA_LOADENS4_14ComposedLayoutINS4_7SwizzleILi3ELi4ELi3EEENS4_18smem_ptr_flag_bitsILi8EEENSS_INS5_IJNSA_ILi8EEESG_EEENS5_IJSG_SB_EEEEEEEvNS4_8identityES11_S1B_vS1C_EENS_8epilogue10collective6detail29Sm90TmaWarpSpecializedAdapterINS1F_15DefaultEpilogueISI_SJ_SJ_NS1E_6thread17LinearCombinationISI_Li1EffLNS1J_9ScaleType4KindE0ELNS_15FloatRoundStyleE2ESI_EENS1_15EpilogueDefaultEEEEEvvEEEEvNT_6ParamsE,@function
        .size           _ZN7cutlass13device_kernelINS_4gemm6kernel13GemmUniversalIN4cute5tupleIJiiiiEEENS1_10collective13CollectiveMmaINS1_37MainloopSm90TmaGmmaWarpSpecializedFP8ILi4ENS5_IJNS4_1CILi1EEESB_SB_EEENS1_35KernelTmaWarpSpecializedCooperativeEEENS5_IJNSA_ILi256EEENSA_ILi128EEESG_EEENS_12float_e5m2_tENS5_IJlSB_lEEESI_SJ_NS4_8TiledMMAINS4_8MMA_AtomIJNS4_4SM904GMMA31MMA_64x128x32_F32E5M2E5M2_SS_TNILNSN_7ScaleInE1ELSP_1EEEEEENS4_6LayoutINS5_IJNSA_ILi2EEESB_SB_EEENS5_IJSB_NSA_ILi0EEESV_EEEEENS5_IJNS4_10UnderscoreESY_SY_EEEEENS4_13SM90_TMA_LOADENS4_14ComposedLayoutINS4_7SwizzleILi3ELi4ELi3EEENS4_18smem_ptr_flag_bitsILi8EEENSS_INS5_IJNSA_ILi8EEESG_EEENS5_IJSG_SB_EEEEEEEvNS4_8identityES11_S1B_vS1C_EENS_8epilogue10collective6detail29Sm90TmaWarpSpecializedAdapterINS1F_15DefaultEpilogueISI_SJ_SJ_NS1E_6thread17LinearCombinationISI_Li1EffLNS1J_9ScaleType4KindE0ELNS_15FloatRoundStyleE2ESI_EENS1_15EpilogueDefaultEEEEEvvEEEEvNT_6ParamsE,(.L_x_329 - _ZN7cutlass13device_kernelINS_4gemm6kernel13GemmUniversalIN4cute5tupleIJiiiiEEENS1_10collective13CollectiveMmaINS1_37MainloopSm90TmaGmmaWarpSpecializedFP8ILi4ENS5_IJNS4_1CILi1EEESB_SB_EEENS1_35KernelTmaWarpSpecializedCooperativeEEENS5_IJNSA_ILi256EEENSA_ILi128EEESG_EEENS_12float_e5m2_tENS5_IJlSB_lEEESI_SJ_NS4_8TiledMMAINS4_8MMA_AtomIJNS4_4SM904GMMA31MMA_64x128x32_F32E5M2E5M2_SS_TNILNSN_7ScaleInE1ELSP_1EEEEEENS4_6LayoutINS5_IJNSA_ILi2EEESB_SB_EEENS5_IJSB_NSA_ILi0EEESV_EEEEENS5_IJNS4_10UnderscoreESY_SY_EEEEENS4_13SM90_TMA_LOADENS4_14ComposedLayoutINS4_7SwizzleILi3ELi4ELi3EEENS4_18smem_ptr_flag_bitsILi8EEENSS_INS5_IJNSA_ILi8EEESG_EEENS5_IJSG_SB_EEEEEEEvNS4_8identityES11_S1B_vS1C_EENS_8epilogue10collective6detail29Sm90TmaWarpSpecializedAdapterINS1F_15DefaultEpilogueISI_SJ_SJ_NS1E_6thread17LinearCombinationISI_Li1EffLNS1J_9ScaleType4KindE0ELNS_15FloatRoundStyleE2ESI_EENS1_15EpilogueDefaultEEEEEvvEEEEvNT_6ParamsE)
        .other          _ZN7cutlass13device_kernelINS_4gemm6kernel13GemmUniversalIN4cute5tupleIJiiiiEEENS1_10collective13CollectiveMmaINS1_37MainloopSm90TmaGmmaWarpSpecializedFP8ILi4ENS5_IJNS4_1CILi1EEESB_SB_EEENS1_35KernelTmaWarpSpecializedCooperativeEEENS5_IJNSA_ILi256EEENSA_ILi128EEESG_EEENS_12float_e5m2_tENS5_IJlSB_lEEESI_SJ_NS4_8TiledMMAINS4_8MMA_AtomIJNS4_4SM904GMMA31MMA_64x128x32_F32E5M2E5M2_SS_TNILNSN_7ScaleInE1ELSP_1EEEEEENS4_6LayoutINS5_IJNSA_ILi2EEESB_SB_EEENS5_IJSB_NSA_ILi0EEESV_EEEEENS5_IJNS4_10UnderscoreESY_SY_EEEEENS4_13SM90_TMA_LOADENS4_14ComposedLayoutINS4_7SwizzleILi3ELi4ELi3EEENS4_18smem_ptr_flag_bitsILi8EEENSS_INS5_IJNSA_ILi8EEESG_EEENS5_IJSG_SB_EEEEEEEvNS4_8identityES11_S1B_vS1C_EENS_8epilogue10collective6detail29Sm90TmaWarpSpecializedAdapterINS1F_15DefaultEpilogueISI_SJ_SJ_NS1E_6thread17LinearCombinationISI_Li1EffLNS1J_9ScaleType4KindE0ELNS_15FloatRoundStyleE2ESI_EENS1_15EpilogueDefaultEEEEEvvEEEEvNT_6ParamsE,@"STO_CUDA_ENTRY STV_DEFAULT"
_ZN7cutlass13device_kernelINS_4gemm6kernel13GemmUniversalIN4cute5tupleIJiiiiEEENS1_10collective13CollectiveMmaINS1_37MainloopSm90TmaGmmaWarpSpecializedFP8ILi4ENS5_IJNS4_1CILi1EEESB_SB_EEENS1_35KernelTmaWarpSpecializedCooperativeEEENS5_IJNSA_ILi256EEENSA_ILi128EEESG_EEENS_12float_e5m2_tENS5_IJlSB_lEEESI_SJ_NS4_8TiledMMAINS4_8MMA_AtomIJNS4_4SM904GMMA31MMA_64x128x32_F32E5M2E5M2_SS_TNILNSN_7ScaleInE1ELSP_1EEEEEENS4_6LayoutINS5_IJNSA_ILi2EEESB_SB_EEENS5_IJSB_NSA_ILi0EEESV_EEEEENS5_IJNS4_10UnderscoreESY_SY_EEEEENS4_13SM90_TMA_LOADENS4_14ComposedLayoutINS4_7SwizzleILi3ELi4ELi3EEENS4_18smem_ptr_flag_bitsILi8EEENSS_INS5_IJNSA_ILi8EEESG_EEENS5_IJSG_SB_EEEEEEEvNS4_8identityES11_S1B_vS1C_EENS_8epilogue10collective6detail29Sm90TmaWarpSpecializedAdapterINS1F_15DefaultEpilogueISI_SJ_SJ_NS1E_6thread17LinearCombinationISI_Li1EffLNS1J_9ScaleType4KindE0ELNS_15FloatRoundStyleE2ESI_EENS1_15EpilogueDefaultEEEEEvvEEEEvNT_6ParamsE:
[----:B------:R-:W0:Y:S02]  /*0000*/  LDC R1, c[0x0][0x28] ;  /* 0x00000a00ff017b82 */ /* 0x000e240000000800 */
[----:B0-----:R-:W-:Y:S01]  /*0010*/  VIADD R1, R1, 0xffffff10 ;  /* 0xffffff1001017836 */ /* 0x001fe20000000000 */
[----:B------:R-:W0:Y:S01]  /*0020*/  S2R R2, SR_TID.X ;  /* 0x0000000000027919 */ /* 0x000e220000002100 */
[----:B------:R-:W-:Y:S01]  /*0030*/  ELECT P0, URZ, PT ;  /* 0x00000000003f782f */ /* 0x000fe20003800000 */
[----:B------:R-:W-:Y:S01]  /*0040*/  BSSY B0, `(.L_x_0) ;  /* 0x0000015000007945 */ /* 0x000fe20003800000 */
[--C-:B0-----:R-:W-:Y:S02]  /*0050*/  SHF.R.U32.HI R0, RZ, 0x5, R2.reuse ;  /* 0x00000005ff007819 */ /* 0x101fe40000011602 */
[----:B------:R-:W-:-:S03]  /*0060*/  SHF.R.U32.HI R2, RZ, 0x7, R2 ;  /* 0x00000007ff027819 */ /* 0x000fc60000011602 */
[----:B------:R-:W0:Y:S04]  /*0070*/  SHFL.IDX PT, R3, R0, RZ, 0x1f ;  /* 0x00001fff00037589 */ /* 0x000e2800000e0000 */
[----:B------:R-:W1:Y:S01]  /*0080*/  SHFL.IDX PT, R2, R2, RZ, 0x1f ;  /* 0x00001fff02027589 */ /* 0x000e6200000e0000 */
[----:B0-----:R-:W-:Y:S02]  /*0090*/  R2UR UR4, R3 ;  /* 0x00000000030472ca */ /* 0x001fe400000e0000 */
[----:B-1----:R-:W-:-:S11]  /*00a0*/  R2UR UR6, R2 ;  /* 0x00000000020672ca */ /* 0x002fd600000e0000 */
[----:B------:R-:W-:Y:S02]  /*00b0*/  USHF.R.S32.HI UR5, URZ, 0x1f, UR4 ;  /* 0x0000001f3f057899 */ /* 0x000fe40008011404 */
[----:B------:R-:W-:Y:S02]  /*00c0*/  ISETP.NE.OR P0, PT, RZ, UR4, !P0 ;  /* 0x00000004ff007c0c */ /* 0x000fe4000c705670 */
[----:B------:R-:W-:-:S04]  /*00d0*/  ULEA.HI UR5, UR5, UR4, URZ, 0x2 ;  /* 0x0000000405057291 */ /* 0x000fc8000f8f103f */
[----:B------:R-:W-:-:S04]  /*00e0*/  ULOP3.LUT UR5, UR5, 0xfffffffc, URZ, 0xc0, !UPT ;  /* 0xfffffffc05057892 */ /* 0x000fc8000f8ec03f */
[----:B------:R-:W-:-:S03]  /*00f0*/  UIADD3 UR8, UR4, -UR5, URZ ;  /* 0x8000000504087290 */ /* 0x000fc6000fffe03f */
[----:B------:R-:W-:Y:S09]  /*0100*/  @P0 BRA `(.L_x_1) ;  /* 0x0000000000200947 */ /* 0x000ff20003800000 */
[----:B------:R-:W-:Y:S02]  /*0110*/  ULDC.64 UR4, c[0x0][0x198] ;  /* 0x0000660000047ab9 */ /* 0x000fe40000000a00 */
[----:B------:R-:W-:Y:S02]  /*0120*/  UIADD3 UR10, UP0, UR4, 0xf0, URZ ;  /* 0x000000f0040a7890 */ /* 0x000fe4000ff1e03f */
[----:B------:R-:W-:Y:S02]  /*0130*/  UIADD3 UR4, UP1, UR4, 0x1f0, URZ ;  /* 0x000001f004047890 */ /* 0x000fe4000ff3e03f */
[----:B------:R-:W-:Y:S02]  /*0140*/  UIADD3.X UR11, URZ, UR5, URZ, UP0, !UPT ;  /* 0x000000053f0b7290 */ /* 0x000fe400087fe43f */
[----:B------:R-:W-:-:S07]  /*0150*/  UIADD3.X UR5, URZ, UR5, URZ, UP1, !UPT ;  /* 0x000000053f057290 */ /* 0x000fce0008ffe43f */
[----:B------:R0:W-:Y:S02]  /*0160*/  UTMACCTL.PF [UR10] ;  /* 0x000000000a0079b9 */ /* 0x0001e40008040000 */
[----:B------:R0:W-:Y:S02]  /*0170*/  UTMACCTL.PF [UR4] ;  /* 0x00000000040079b9 */ /* 0x0001e40008040000 */
[----:B0-----:R-:W-:Y:S01]  /*0180*/  NOP ;  /* 0x0000000000007918 */ /* 0x001fe20000000000 */
.L_x_1:
[----:B------:R-:W-:Y:S05]  /*0190*/  BSYNC B0 ;  /* 0x0000000000007941 */ /* 0x000fea0003800000 */
.L_x_0:
[----:B------:R-:W0:Y:S01]  /*01a0*/  SHFL.IDX PT, R2, R0, RZ, 0x1f ;  /* 0x00001fff00027589 */ /* 0x000e2200000e0000 */
[----:B------:R-:W-:Y:S01]  /*01b0*/  UISETP.NE.AND UP0, UPT, UR8, 0x3, UPT ;  /* 0x000000030800788c */ /* 0x000fe2000bf05270 */
[----:B------:R-:W-:Y:S01]  /*01c0*/  ISETP.NE.AND P1, PT, RZ, UR6, PT ;  /* 0x00000006ff007c0c */ /* 0x000fe2000bf25270 */
[----:B------:R-:W-:Y:S02]  /*01d0*/  UIADD3 UR10, UR6, -0x1, URZ ;  /* 0xffffffff060a7890 */ /* 0x000fe4000fffe03f */
[----:B------:R-:W-:Y:S02]  /*01e0*/  UISETP.EQ.OR UP0, UPT, UR8, URZ, !UP0 ;  /* 0x0000003f0800728c */ /* 0x000fe4000c702670 */
[----:B------:R-:W-:Y:S02]  /*01f0*/  UISETP.GE.U32.AND UP1, UPT, UR10, 0x2, UPT ;  /* 0x000000020a00788c */ /* 0x000fe4000bf26070 */
[----:B------:R-:W-:-:S04]  /*0200*/  UISETP.EQ.AND UP0, UPT, UR6, URZ, UP0 ;  /* 0x0000003f0600728c */ /* 0x000fc80008702270 */
[----:B------:R-:W-:-:S04]  /*0210*/  USEL UR13, URZ, 0x1, !UP0 ;  /* 0x000000013f0d7887 */ /* 0x000fc8000c000000 */
[----:B------:R-:W-:Y:S01]  /*0220*/  USEL UR13, UR13, 0x2, UP1 ;  /* 0x000000020d0d7887 */ /* 0x000fe20008800000 */
[----:B0-----:R-:W-:-:S13]  /*0230*/  ISETP.NE.AND P0, PT, R2, RZ, PT ;  /* 0x000000ff0200720c */ /* 0x001fda0003f05270 */
[----:B------:R-:W-:Y:S05]  /*0240*/  @P0 BRA `(.L_x_2) ;  /* 0x0000000000580947 */ /* 0x000fea0003800000 */
[----:B------:R-:W0:Y:S01]  /*0250*/  S2UR UR9, SR_CgaCtaId ;  /* 0x00000000000979c3 */ /* 0x000e220000008800 */
[----:B------:R-:W-:Y:S01]  /*0260*/  UMOV UR4, 0x400 ;  /* 0x0000040000047882 */ /* 0x000fe20000000000 */
[----:B------:R-:W-:Y:S01]  /*0270*/  UMOV UR5, 0x1 ;  /* 0x0000000100057882 */ /* 0x000fe20000000000 */
[----:B------:R-:W-:Y:S01]  /*0280*/  UMOV UR6, 0x100 ;  /* 0x0000010000067882 */ /* 0x000fe20000000000 */
[----:B------:R-:W-:Y:S01]  /*0290*/  ELECT P0, URZ, PT ;  /* 0x00000000003f782f */ /* 0x000fe20003800000 */
[----:B------:R-:W-:-:S04]  /*02a0*/  UIADD3 UR6, -UR6, 0x100000, URZ ;  /* 0x0010000006067890 */ /* 0x000fc8000fffe13f */
[----:B------:R-:W-:Y:S02]  /*02b0*/  USHF.L.U32 UR7, UR6, 0xb, URZ ;  /* 0x0000000b06077899 */ /* 0x000fe4000800063f */
[----:B------:R-:W-:Y:S02]  /*02c0*/  USHF.L.U32 UR6, UR6, 0x1, URZ ;  /* 0x0000000106067899 */ /* 0x000fe4000800063f */
[----:B0-----:R-:W-:Y:S02]  /*02d0*/  ULEA UR9, UR9, UR4, 0x18 ;  /* 0x0000000409097291 */ /* 0x001fe4000f8ec03f */
[----:B------:R-:W-:-:S04]  /*02e0*/  UIADD3 UR4, -UR5, 0x100000, URZ ;  /* 0x0010000005047890 */ /* 0x000fc8000fffe13f */
[----:B------:R-:W-:Y:S02]  /*02f0*/  USHF.L.U32 UR5, UR4, 0xb, URZ ;  /* 0x0000000b04057899 */ /* 0x000fe4000800063f */
[----:B------:R-:W-:Y:S01]  /*0300*/  USHF.L.U32 UR4, UR4, 0x1, URZ ;  /* 0x0000000104047899 */ /* 0x000fe2000800063f */
[----:B------:R-:W0:Y:S11]  /*0310*/  FENCE.VIEW.ASYNC.S ;  /* 0x00000000000073c6 */ /* 0x000e360000000000 */
[----:B0-----:R0:W1:Y:S01]  /*0320*/  SYNCS.EXCH.64 URZ, [UR9], UR4 ;  /* 0x00000004093f75b2 */ /* 0x0010620008000100 */
[----:B------:R0:W2:Y:S01]  /*0330*/  SYNCS.EXCH.64 URZ, [UR9+0x20], UR6 ;  /* 0x00002006093f75b2 */ /* 0x0000a20008000100 */
[----:B------:R0:W3:Y:S01]  /*0340*/  SYNCS.EXCH.64 URZ, [UR9+0x8], UR4 ;  /* 0x00000804093f75b2 */ /* 0x0000e20008000100 */
[----:B------:R0:W4:Y:S01]  /*0350*/  SYNCS.EXCH.64 URZ, [UR9+0x28], UR6 ;  /* 0x00002806093f75b2 */ /* 0x0001220008000100 */
[----:B------:R0:W0:Y:S01]  /*0360*/  SYNCS.EXCH.64 URZ, [UR9+0x10], UR4 ;  /* 0x00001004093f75b2 */ /* 0x0000220008000100 */
[----:B------:R0:W0:Y:S01]  /*0370*/  SYNCS.EXCH.64 URZ, [UR9+0x30], UR6 ;  /* 0x00003006093f75b2 */ /* 0x0000220008000100 */
[----:B------:R0:W0:Y:S01]  /*0380*/  SYNCS.EXCH.64 URZ, [UR9+0x18], UR4 ;  /* 0x00001804093f75b2 */ /* 0x0000220008000100 */
[----:B------:R0:W0:Y:S01]  /*0390*/  SYNCS.EXCH.64 URZ, [UR9+0x38], UR6 ;  /* 0x00003806093f75b2 */ /* 0x0000220008000100 */
[----:B------:R-:W-:Y:S01]  /*03a0*/  NOP ;  /* 0x0000000000007918 */ /* 0x000fe20000000000 */
.L_x_2:
[----:B------:R-:W5:Y:S01]  /*03b0*/  SHFL.IDX PT, R0, R0, RZ, 0x1f ;  /* 0x00001fff00007589 */ /* 0x000f6200000e0000 */
[----:B------:R-:W1:Y:S01]  /*03c0*/  LDC R2, c[0x0][0x65c] ;  /* 0x00019700ff027b82 */ /* 0x000e620000000800 */
[----:B------:R-:W-:Y:S01]  /*03d0*/  ELECT P0, URZ, PT ;  /* 0x00000000003f782f */ /* 0x000fe20003800000 */
[----:B------:R-:W-:Y:S01]  /*03e0*/  IMAD.MOV.U32 R3, RZ, RZ, RZ ;  /* 0x000000ffff037224 */ /* 0x000fe200078e00ff */
[----:B0-----:R-:W-:Y:S01]  /*03f0*/  UMOV UR4, 0x20 ;  /* 0x0000002000047882 */ /* 0x001fe20000000000 */
[----:B------:R-:W-:Y:S01]  /*0400*/  NOP ;  /* 0x0000000000007918 */ /* 0x000fe20000000000 */
[----:B------:R-:W-:Y:S01]  /*0410*/  NOP ;  /* 0x0000000000007918 */ /* 0x000fe20000000000 */
[----:B-----5:R-:W-:Y:S02]  /*0420*/  ISETP.NE.OR P0, PT, R0, RZ, !P0 ;  /* 0x000000ff0000720c */ /* 0x020fe40004705670 */
[----:B-1----:R-:W-:Y:S01]  /*0430*/  ISETP.NE.AND P4, PT, R2, 0x1, PT ;  /* 0x000000010200780c */ /* 0x002fe20003f85270 */
[----:B------:R-:W0:Y:S01]  /*0440*/  S2R R0, SR_CTAID.Y ;  /* 0x0000000000007919 */ /* 0x000e220000002600 */
[----:B------:R-:W1:Y:S09]  /*0450*/  S2R R2, SR_CTAID.X ;  /* 0x0000000000027919 */ /* 0x000e720000002500 */
[----:B------:R-:W-:Y:S01]  /*0460*/  VOTEU.ALL UP0, P0 ;  /* 0x00000000003f7886 */ /* 0x000fe20000000000 */
[----:B------:R-:W-:Y:S01]  /*0470*/  VOTEU.ALL UP1, P0 ;  /* 0x00000000003f7886 */ /* 0x000fe20000020000 */
[----:B------:R-:W1:Y:S01]  /*0480*/  @P4 LDC R7, c[0x0][0x10] ;  /* 0x00000400ff074b82 */ /* 0x000e620000000800 */
[----:B------:R-:W-:-:S02]  /*0490*/  @P4 IMAD.MOV.U32 R5, RZ, RZ, RZ ;  /* 0x000000ffff054224 */ /* 0x000fc400078e00ff */
[----:B------:R-:W-:Y:S01]  /*04a0*/  @P4 IMAD.MOV.U32 R11, RZ, RZ, RZ ;  /* 0x000000ffff0b4224 */ /* 0x000fe200078e00ff */
[----:B------:R-:W-:Y:S01]  /*04b0*/  @!UP0 UMOV UR6, 0x400 ;  /* 0x0000040000068882 */ /* 0x000fe20000000000 */
[----:B------:R-:W-:-:S04]  /*04c0*/  @!UP0 UIADD3 UR4, -UR4, 0x100000, URZ ;  /* 0x0010000004048890 */ /* 0x000fc8000fffe13f */
[----:B------:R-:W-:Y:S02]  /*04d0*/  @!UP0 USHF.L.U32 UR5, UR4, 0xb, URZ ;  /* 0x0000000b04058899 */ /* 0x000fe4000800063f */
[----:B------:R-:W-:Y:S01]  /*04e0*/  @!UP0 USHF.L.U32 UR4, UR4, 0x1, URZ ;  /* 0x0000000104048899 */ /* 0x000fe2000800063f */
[----:B------:R-:W5:Y:S08]  /*04f0*/  @!P4 LDC R9, c[0x0][0xc] ;  /* 0x00000300ff09cb82 */ /* 0x000f700000000800 */
[----:B------:R-:W2:Y:S01]  /*0500*/  @!UP0 S2UR UR7, SR_CgaCtaId ;  /* 0x00000000000789c3 */ /* 0x000ea20000008800 */
[----:B0-----:R-:W-:-:S04]  /*0510*/  @P4 IMAD.MOV.U32 R4, RZ, RZ, R0 ;  /* 0x000000ffff044224 */ /* 0x001fc800078e0000 */
[----:B-1----:R-:W-:-:S04]  /*0520*/  @P4 IMAD.WIDE.U32 R6, R2, R7, R4 ;  /* 0x0000000702064225 */ /* 0x002fc800078e0004 */
[----:B------:R-:W-:Y:S02]  /*0530*/  @P4 IMAD.MOV.U32 R16, RZ, RZ, R6 ;  /* 0x000000ffff104224 */ /* 0x000fe400078e0006 */
[----:B------:R-:W-:Y:S02]  /*0540*/  @P4 IMAD.IADD R17, R7, 0x1, R11 ;  /* 0x0000000107114824 */ /* 0x000fe400078e020b */
[----:B-----5:R-:W-:-:S04]  /*0550*/  @!P4 IMAD.WIDE.U32 R4, R9, R0, R2 ;  /* 0x000000000904c225 */ /* 0x020fc800078e0002 */
[----:B------:R-:W-:Y:S02]  /*0560*/  @!P4 IMAD.MOV.U32 R16, RZ, RZ, R4 ;  /* 0x000000ffff10c224 */ /* 0x000fe400078e0004 */
[----:B------:R-:W-:Y:S01]  /*0570*/  @!P4 IMAD.MOV.U32 R17, RZ, RZ, R5 ;  /* 0x000000ffff11c224 */ /* 0x000fe200078e0005 */
[----:B--2---:R-:W-:Y:S02]  /*0580*/  @!UP0 ULEA UR6, UR7, UR6, 0x18 ;  /* 0x0000000607068291 */ /* 0x004fe4000f8ec03f */
[----:B------:R0:W-:Y:S01]  /*0590*/  STL [R1+0x74], R16 ;  /* 0x0000741001007387 */ /* 0x0001e20000100800 */
[----:B------:R-:W-:-:S03]  /*05a0*/  VOTEU.ALL UP0, P0 ;  /* 0x00000000003f7886 */ /* 0x000fc60000000000 */
[----:B------:R0:W-:Y:S04]  /*05b0*/  STL [R1+0x70], R17 ;  /* 0x0000701101007387 */ /* 0x0001e80000100800 */
[----:B------:R-:W1:Y:S02]  /*05c0*/  FENCE.VIEW.ASYNC.S ;  /* 0x00000000000073c6 */ /* 0x000e640000000000 */
[----:B-1----:R0:W3:Y:S01]  /*05d0*/  @!UP0 SYNCS.EXCH.64 URZ, [UR6+0x50], UR4 ;  /* 0x00005004063f85b2 */ /* 0x0020e20008000100 */
[----:B------:R0:W3:Y:S01]  /*05e0*/  @!UP1 SYNCS.EXCH.64 URZ, [UR6+0x58], UR4 ;  /* 0x00005804063f95b2 */ /* 0x0000e20008000100 */
[----:B------:R-:W-:Y:S01]  /*05f0*/  NOP ;  /* 0x0000000000007918 */ /* 0x000fe20000000000 */
[----:B---34-:R-:W-:Y:S06]  /*0600*/  BAR.SYNC.DEFER_BLOCKING 0x0 ;  /* 0x0000000000007b1d */ /* 0x018fec0000010000 */
[----:B0-----:R-:W-:Y:S05]  /*0610*/  @!P1 BRA `(.L_x_3) ;  /* 0x000000e400809947 */ /* 0x001fea0003800000 */
[----:B------:R-:W-:-:S06]  /*0620*/  UISETP.GT.U32.AND UP0, UPT, UR10, 0x1, UPT ;  /* 0x000000010a00788c */ /* 0x000fcc000bf04070 */
[----:B------:R-:W-:-:S13]  /*0630*/  PLOP3.LUT P0, PT, PT, PT, UP0, 0x80, 0x0 ;  /* 0x000000000000781c */ /* 0x000fda0003f0f008 */
[----:B------:R-:W-:Y:S05]  /*0640*/  @P0 EXIT ;  /* 0x000000000000094d */ /* 0x000fea0003800000 */
[----:B------:R-:W-:Y:S01]  /*0650*/  IMAD.MOV.U32 R6, RZ, RZ, -0x1 ;  /* 0xffffffffff067424 */ /* 0x000fe200078e00ff */
[----:B------:R-:W-:Y:S01]  /*0660*/  ULDC.64 UR4, c[0x0][0x650] ;  /* 0x0001940000047ab9 */ /* 0x000fe20000000a00 */
[----:B------:R-:W-:Y:S01]  /*0670*/  IMAD.MOV.U32 R5, RZ, RZ, -0x1 ;  /* 0xffffffffff057424 */ /* 0x000fe200078e00ff */
[----:B------:R-:W-:Y:S01]  /*0680*/  ISETP.GE.U32.AND P0, PT, R16, UR4, PT ;  /* 0x0000000410007c0c */ /* 0x000fe2000bf06070 */
[----:B------:R-:W-:Y:S01]  /*0690*/  UMOV UR12, 0xffffffff ;  /* 0xffffffff000c7882 */ /* 0x000fe20000000000 */
[----:B------:R0:W-:Y:S01]  /*06a0*/  STL [R1+0x7c], R6 ;  /* 0x00007c0601007387 */ /* 0x0001e20000100800 */
[----:B------:R-:W-:Y:S02]  /*06b0*/  PRMT R4, RZ, 0x7610, R4 ;  /* 0x00007610ff047816 */ /* 0x000fe40000000004 */
[----:B------:R-:W-:Y:S01]  /*06c0*/  ISETP.GE.U32.AND.EX P0, PT, R17, UR5, PT, P0 ;  /* 0x0000000511007c0c */ /* 0x000fe2000bf06100 */
[----:B------:R0:W-:-:S12]  /*06d0*/  STL [R1+0x78], R5 ;  /* 0x0000780501007387 */ /* 0x0001d80000100800 */
[----:B0-----:R-:W-:Y:S05]  /*06e0*/  @P0 BRA `(.L_x_4) ;  /* 0x0000000400680947 */ /* 0x001fea0003800000 */
[----:B------:R-:W0:Y:S01]  /*06f0*/  LDC.64 R12, c[0x0][0x628] ;  /* 0x00018a00ff0c7b82 */ /* 0x000e220000000a00 */
[----:B------:R-:W-:Y:S02]  /*0700*/  IMAD.MOV.U32 R4, RZ, RZ, R16 ;  /* 0x000000ffff047224 */ /* 0x000fe400078e0010 */
[----:B------:R-:W-:-:S05]  /*0710*/  IMAD.MOV.U32 R5, RZ, RZ, R17 ;  /* 0x000000ffff057224 */ /* 0x000fca00078e0011 */
[----:B------:R-:W1:Y:S08]  /*0720*/  LDC R10, c[0x0][0x630] ;  /* 0x00018c00ff0a7b82 */ /* 0x000e700000000800 */
[----:B------:R-:W2:Y:S01]  /*0730*/  LDC.64 R14, c[0x0][0x620] ;  /* 0x00018800ff0e7b82 */ /* 0x000ea20000000a00 */
[----:B0-----:R-:W-:-:S04]  /*0740*/  ISETP.NE.U32.AND P0, PT, R12, RZ, PT ;  /* 0x000000ff0c00720c */ /* 0x001fc80003f05070 */
[----:B------:R-:W-:-:S13]  /*0750*/  ISETP.NE.AND.EX P0, PT, R13, RZ, PT, P0 ;  /* 0x000000ff0d00720c */ /* 0x000fda0003f05300 */
[----:B-12---:R-:W-:Y:S05]  /*0760*/  @!P0 BRA `(.L_x_5) ;  /* 0x0000000000288947 */ /* 0x006fea0003800000 */
[----:B------:R-:W0:Y:S02]  /*0770*/  LDC R9, c[0x0][0x634] ;  /* 0x00018d00ff097b82 */ /* 0x000e240000000800 */
[----:B0-----:R-:W-:-:S05]  /*0780*/  IADD3 R9, P0, R16, R9, RZ ;  /* 0x0000000910097210 */ /* 0x001fca0007f1e0ff */
[----:B------:R-:W-:-:S04]  /*0790*/  IMAD.X R11, RZ, RZ, R17, P0 ;  /* 0x000000ffff0b7224 */ /* 0x000fc800000e0611 */
[----:B------:R-:W-:-:S04]  /*07a0*/  IMAD.WIDE.U32 R4, R11, R12, RZ ;  /* 0x0000000c0b047225 */ /* 0x000fc800078e00ff */
[----:B------:R-:W-:-:S04]  /*07b0*/  IMAD.WIDE.U32 R6, P0, R9, R13, R4 ;  /* 0x0000000d09067225 */ /* 0x000fc80007800004 */
[----:B------:R-:W-:-:S04]  /*07c0*/  IMAD.WIDE.U32 R4, R9, R12, RZ ;  /* 0x0000000c09047225 */ /* 0x000fc800078e00ff */
[----:B------:R-:W-:Y:S01]  /*07d0*/  IMAD.X R9, RZ, RZ, RZ, P0 ;  /* 0x000000ffff097224 */ /* 0x000fe200000e06ff */
[----:B------:R-:W-:Y:S01]  /*07e0*/  IADD3 RZ, P0, R5, R6, RZ ;  /* 0x0000000605ff7210 */ /* 0x000fe20007f1e0ff */
[----:B------:R-:W-:-:S04]  /*07f0*/  IMAD.MOV.U32 R8, RZ, RZ, R7 ;  /* 0x000000ffff087224 */ /* 0x000fc800078e0007 */
[----:B------:R-:W-:-:S08]  /*0800*/  IMAD.WIDE.U32.X R4, R11, R13, R8, P0 ;  /* 0x0000000d0b047225 */ /* 0x000fd000000e0408 */
.L_x_5:
[-CC-:B------:R-:W-:Y:S01]  /*0810*/  SHF.R.U64 R24, R4, R10.reuse, R5.reuse ;  /* 0x0000000a04187219 */ /* 0x180fe20000001205 */
[----:B------:R-:W0:Y:S01]  /*0820*/  LDC R8, c[0x0][0x618] ;  /* 0x00018600ff087b82 */ /* 0x000e220000000800 */
[----:B------:R-:W-:Y:S01]  /*0830*/  SHF.R.U32.HI R4, RZ, R10, R5 ;  /* 0x0000000aff047219 */ /* 0x000fe20000011605 */
[----:B------:R-:W-:Y:S01]  /*0840*/  ULDC UR4, c[0x0][0x150] ;  /* 0x0000540000047ab9 */ /* 0x000fe20000000800 */
[----:B------:R-:W-:Y:S01]  /*0850*/  IADD3 R9, P0, RZ, -R24, RZ ;  /* 0x80000018ff097210 */ /* 0x000fe20007f1e0ff */
[----:B------:R-:W-:Y:S01]  /*0860*/  IMAD.MOV.U32 R5, RZ, RZ, R17 ;  /* 0x000000ffff057224 */ /* 0x000fe200078e0011 */
[----:B------:R-:W-:-:S03]  /*0870*/  I2FP.F32.U32 R3, R2 ;  /* 0x0000000200037245 */ /* 0x000fc60000201000 */
[----:B------:R-:W1:Y:S01]  /*0880*/  LDC.64 R18, c[0x0][0x640] ;  /* 0x00019000ff127b82 */ /* 0x000e620000000a00 */
[----:B------:R-:W-:Y:S02]  /*0890*/  IMAD.X R11, RZ, RZ, ~R4, P0 ;  /* 0x000000ffff0b7224 */ /* 0x000fe400000e0e04 */
[----:B------:R-:W-:Y:S01]  /*08a0*/  FMUL R3, R3, UR4 ;  /* 0x0000000403037c20 */ /* 0x000fe20008400000 */
[----:B------:R-:W-:Y:S01]  /*08b0*/  IMAD.MOV.U32 R4, RZ, RZ, R16 ;  /* 0x000000ffff047224 */ /* 0x000fe200078e0010 */
[----:B------:R-:W-:Y:S01]  /*08c0*/  ULDC UR4, c[0x0][0x154] ;  /* 0x0000550000047ab9 */ /* 0x000fe20000000800 */
[-C--:B------:R-:W-:Y:S02]  /*08d0*/  IMAD R6, R11, R14.reuse, RZ ;  /* 0x0000000e0b067224 */ /* 0x080fe400078e02ff */
[C---:B------:R-:W-:Y:S01]  /*08e0*/  IMAD.WIDE.U32 R4, R9.reuse, R14, R4 ;  /* 0x0000000e09047225 */ /* 0x040fe200078e0004 */
[----:B------:R-:W2:Y:S01]  /*08f0*/  LDC R10, c[0x0][0x608] ;  /* 0x00018200ff0a7b82 */ /* 0x000ea20000000800 */
[----:B------:R-:W3:Y:S02]  /*0900*/  F2I.U32.TRUNC.NTZ R3, R3 ;  /* 0x0000000300037305 */ /* 0x000ee4000020f000 */
[----:B------:R-:W-:-:S04]  /*0910*/  IMAD R9, R9, R15, R6 ;  /* 0x0000000f09097224 */ /* 0x000fc800078e0206 */
[----:B------:R-:W-:Y:S01]  /*0920*/  IMAD.IADD R5, R5, 0x1, R9 ;  /* 0x0000000105057824 */ /* 0x000fe200078e0209 */
[----:B------:R-:W4:Y:S01]  /*0930*/  LDC R7, c[0x0][0x144] ;  /* 0x00005100ff077b82 */ /* 0x000f220000000800 */
[----:B------:R-:W-:-:S03]  /*0940*/  IMAD.MOV.U32 R9, RZ, RZ, 0x1 ;  /* 0x00000001ff097424 */ /* 0x000fc600078e00ff */
[----:B0-----:R-:W-:Y:S02]  /*0950*/  SHF.R.U64 R12, R4, R8, R5 ;  /* 0x00000008040c7219 */ /* 0x001fe40000001205 */
[----:B------:R-:W-:Y:S02]  /*0960*/  I2FP.F32.U32 R4, R0 ;  /* 0x0000000000047245 */ /* 0x000fe40000201000 */
[----:B------:R-:W0:Y:S01]  /*0970*/  LDC R14, c[0x0][0x658] ;  /* 0x00019600ff0e7b82 */ /* 0x000e220000000800 */
[----:B-1----:R-:W-:Y:S01]  /*0980*/  ISETP.NE.U32.AND P0, PT, R18, RZ, PT ;  /* 0x000000ff1200720c */ /* 0x002fe20003f05070 */
[----:B---3--:R-:W-:Y:S02]  /*0990*/  IMAD.MOV R6, RZ, RZ, -R3 ;  /* 0x000000ffff067224 */ /* 0x008fe400078e0a03 */
[----:B------:R-:W-:Y:S01]  /*09a0*/  FMUL R4, R4, UR4 ;  /* 0x0000000404047c20 */ /* 0x000fe20008400000 */
[----:B------:R-:W-:Y:S01]  /*09b0*/  SHF.R.U32.HI R3, RZ, R8, R5 ;  /* 0x00000008ff037219 */ /* 0x000fe20000011605 */
[----:B------:R-:W-:Y:S01]  /*09c0*/  IMAD.MOV.U32 R5, RZ, RZ, -0x1 ;  /* 0xffffffffff057424 */ /* 0x000fe200078e00ff */
[----:B------:R-:W-:Y:S01]  /*09d0*/  ISETP.NE.AND.EX P0, PT, R19, RZ, PT, P0 ;  /* 0x000000ff1300720c */ /* 0x000fe20003f05300 */
[----:B------:R1:W3:Y:S01]  /*09e0*/  F2I.U32.TRUNC.NTZ R11, R4 ;  /* 0x00000004000b7305 */ /* 0x0002e2000020f000 */
[----:B------:R-:W1:Y:S01]  /*09f0*/  LDC R13, c[0x0][0x148] ;  /* 0x00005200ff0d7b82 */ /* 0x000e620000000800 */
[----:B--2---:R-:W-:-:S02]  /*0a00*/  SHF.R.U64 R23, R12, R10, R3 ;  /* 0x0000000a0c177219 */ /* 0x004fc40000001203 */
[----:B------:R-:W-:-:S05]  /*0a10*/  SHF.R.U32.HI R3, RZ, R10, R3 ;  /* 0x0000000aff037219 */ /* 0x000fca0000011603 */
[----:B------:R-:W2:Y:S01]  /*0a20*/  LDC R17, c[0x0][0x600] ;  /* 0x00018000ff117b82 */ /* 0x000ea20000000800 */
[----:B----4-:R-:W-:-:S07]  /*0a30*/  IMAD R8, R7, R6, R2 ;  /* 0x0000000607087224 */ /* 0x010fce00078e0202 */
[----:B------:R-:W4:Y:S01]  /*0a40*/  LDC R16, c[0x0][0x648] ;  /* 0x00019200ff107b82 */ /* 0x000f220000000800 */
[-C--:B0-----:R-:W-:Y:S02]  /*0a50*/  SHF.L.U32 R2, R5, R14.reuse, RZ ;  /* 0x0000000e05027219 */ /* 0x081fe400000006ff */
[--C-:B------:R-:W-:Y:S02]  /*0a60*/  SHF.R.U64 R22, R23, R14, R3.reuse ;  /* 0x0000000e17167219 */ /* 0x100fe40000001203 */
[----:B------:R-:W-:Y:S02]  /*0a70*/  LOP3.LUT R10, RZ, R2, RZ, 0x33, !PT ;  /* 0x00000002ff0a7212 */ /* 0x000fe400078e33ff */
[-C--:B------:R-:W-:Y:S01]  /*0a80*/  SHF.R.U32.HI R3, RZ, R14.reuse, R3 ;  /* 0x0000000eff037219 */ /* 0x080fe20000011603 */
[----:B------:R-:W0:Y:S01]  /*0a90*/  LDC R21, c[0x0][0x638] ;  /* 0x00018e00ff157b82 */ /* 0x000e220000000800 */
[----:B------:R-:W-:Y:S01]  /*0aa0*/  SHF.L.U32 R9, R9, R14, RZ ;  /* 0x0000000e09097219 */ /* 0x000fe200000006ff */
[----:B------:R-:W-:-:S06]  /*0ab0*/  IMAD.MOV.U32 R2, RZ, RZ, R22 ;  /* 0x000000ffff027224 */ /* 0x000fcc00078e0016 */
[----:B------:R-:W0:Y:S01]  /*0ac0*/  LDC R20, c[0x0][0x610] ;  /* 0x00018400ff147b82 */ /* 0x000e220000000800 */
[----:B-1-3--:R-:W-:Y:S05]  /*0ad0*/  @!P0 BRA `(.L_x_6) ;  /* 0x0000000000288947 */ /* 0x00afea0003800000 */
[----:B------:R-:W1:Y:S02]  /*0ae0*/  LDC R7, c[0x0][0x64c] ;  /* 0x00019300ff077b82 */ /* 0x000e640000000800 */
[----:B-1----:R-:W-:-:S05]  /*0af0*/  IADD3 R7, P0, R22, R7, RZ ;  /* 0x0000000716077210 */ /* 0x002fca0007f1e0ff */
        /* <DEDUP_REMOVED lines=8> */
.L_x_6:
[----:B----4-:R-:W-:Y:S01]  /*0b80*/  SHF.R.U64 R2, R2, R16, R3 ;  /* 0x0000001002027219 */ /* 0x010fe20000001203 */
[----:B--2---:R-:W-:Y:S01]  /*0b90*/  VIADD R3, R17, 0xffffffff ;  /* 0xffffffff11037836 */ /* 0x004fe20000000000 */
[----:B------:R-:W-:Y:S01]  /*0ba0*/  LOP3.LUT R10, R23, R10, RZ, 0xc0, !PT ;  /* 0x0000000a170a7212 */ /* 0x000fe200078ec0ff */
[----:B------:R-:W-:Y:S01]  /*0bb0*/  IMAD.MOV R11, RZ, RZ, -R11 ;  /* 0x000000ffff0b7224 */ /* 0x000fe200078e0a0b */
[----:B------:R-:W-:Y:S01]  /*0bc0*/  R2UR UR12, R24 ;  /* 0x00000000180c72ca */ /* 0x000fe200000e0000 */
[----:B------:R-:W-:Y:S01]  /*0bd0*/  IMAD.MOV R4, RZ, RZ, -R2 ;  /* 0x000000ffff047224 */ /* 0x000fe200078e0a02 */
[----:B------:R-:W-:Y:S01]  /*0be0*/  LOP3.LUT R3, R12, R3, RZ, 0xc0, !PT ;  /* 0x000000030c037212 */ /* 0x000fe200078ec0ff */
[----:B------:R-:W-:Y:S02]  /*0bf0*/  @P4 IMAD R8, R13, R11, R0 ;  /* 0x0000000b0d084224 */ /* 0x000fe400078e0200 */
[----:B------:R-:W-:Y:S02]  /*0c00*/  IMAD R9, R9, R2, R10 ;  /* 0x0000000209097224 */ /* 0x000fe400078e020a */
[----:B0-----:R-:W-:-:S02]  /*0c10*/  IMAD R0, R4, R21, R22 ;  /* 0x0000001504007224 */ /* 0x001fc400078e0216 */
[----:B------:R-:W-:Y:S02]  /*0c20*/  IMAD R8, R9, R20, R8 ;  /* 0x0000001409087224 */ /* 0x000fe400078e0208 */
[----:B------:R-:W-:Y:S02]  /*0c30*/  IMAD R3, R0, R17, R3 ;  /* 0x0000001100037224 */ /* 0x000fe400078e0203 */
[----:B------:R-:W-:-:S03]  /*0c40*/  IMAD.MOV.U32 R4, RZ, RZ, 0x1 ;  /* 0x00000001ff047424 */ /* 0x000fc600078e00ff */
[----:B------:R-:W-:Y:S02]  /*0c50*/  SEL R2, R3, R8, !P4 ;  /* 0x0000000803027207 */ /* 0x000fe40006000000 */
[----:B------:R-:W-:-:S03]  /*0c60*/  SEL R0, R8, R3, !P4 ;  /* 0x0000000308007207 */ /* 0x000fc60006000000 */
[----:B------:R0:W-:Y:S04]  /*0c70*/  STL [R1+0x78], R2 ;  /* 0x0000780201007387 */ /* 0x0001e80000100800 */
[----:B------:R0:W-:Y:S02]  /*0c80*/  STL [R1+0x7c], R0 ;  /* 0x00007c0001007387 */ /* 0x0001e40000100800 */
.L_x_4:
[----:B------:R-:W-:-:S08]  /*0c90*/  NOP ;  /* 0x0000000000007918 */ /* 0x000fd00000000000 */
[----:B------:R-:W1:Y:S02]  /*0ca0*/  USETMAXREG.TRY_ALLOC.CTAPOOL UP0, 0xe8 ;  /* 0x000000e8000079c8 */ /* 0x000e640008000600 */
[----:B-1----:R-:W-:-:S13]  /*0cb0*/  PLOP3.LUT P0, PT, PT, PT, UP0, 0x80, 0x0 ;  /* 0x000000000000781c */ /* 0x002fda0003f0f008 */
[----:B------:R-:W-:Y:S05]  /*0cc0*/  @!P0 BRA `(.L_x_4) ;  /* 0xfffffffc00f08947 */ /* 0x000fea000383ffff */
[----:B------:R-:W-:Y:S01]  /*0cd0*/  ULDC.64 UR4, c[0x0][0x598] ;  /* 0x0001660000047ab9 */ /* 0x000fe20000000a00 */
[----:B------:R-:W-:Y:S01]  /*0ce0*/  ULDC.64 UR14, c[0x0][0x208] ;  /* 0x00008200000e7ab9 */ /* 0x000fe20000000a00 */
[----:B------:R-:W-:-:S04]  /*0cf0*/  ISETP.NE.U32.AND P0, PT, RZ, UR4, PT ;  /* 0x00000004ff007c0c */ /* 0x000fc8000bf05070 */
[----:B------:R-:W-:-:S13]  /*0d00*/  ISETP.NE.AND.EX P0, PT, RZ, UR5, PT, P0 ;  /* 0x00000005ff007c0c */ /* 0x000fda000bf05300 */
[----:B------:R-:W-:Y:S05]  /*0d10*/  @!P0 BRA `(.L_x_7) ;  /* 0x0000000000208947 */ /* 0x000fea0003800000 */
[----:B0-----:R-:W0:Y:S02]  /*0d20*/  LDC.64 R2, c[0x0][0x598] ;  /* 0x00016600ff027b82 */ /* 0x001e240000000a00 */
[----:B0-----:R-:W2:Y:S02]  /*0d30*/  LDG.E.64 R2, desc[UR14][R2.64] ;  /* 0x0000000e02027981 */ /* 0x001ea4000c1e1b00 */
[----:B--2---:R-:W-:-:S04]  /*0d40*/  ISETP.NE.U32.AND P0, PT, R2, RZ, PT ;  /* 0x000000ff0200720c */ /* 0x004fc80003f05070 */
[----:B------:R-:W-:-:S13]  /*0d50*/  ISETP.NE.AND.EX P0, PT, R3, RZ, PT, P0 ;  /* 0x000000ff0300720c */ /* 0x000fda0003f05300 */
[----:B------:R-:W-:Y:S05]  /*0d60*/  @!P0 BRA `(.L_x_7) ;  /* 0x00000000000c8947 */ /* 0x000fea0003800000 */
[----:B------:R-:W2:Y:S02]  /*0d70*/  LD.E R2, desc[UR14][R2.64] ;  /* 0x0000000e02027980 */ /* 0x000ea4000c101900 */
[----:B--2---:R-:W-:Y:S01]  /*0d80*/  R2UR UR20, R2 ;  /* 0x00000000021472ca */ /* 0x004fe200000e0000 */
[----:B------:R-:W-:-:S14]  /*0d90*/  BRA `(.L_x_8) ;  /* 0x0000000000247947 */ /* 0x000fdc0003800000 */
.L_x_7:
[----:B------:R-:W-:Y:S02]  /*0da0*/  ULDC.64 UR4, c[0x0][0x588] ;  /* 0x0001620000047ab9 */ /* 0x000fe40000000a00 */
[----:B------:R-:W-:-:S04]  /*0db0*/  ISETP.NE.U32.AND P0, PT, RZ, UR4, PT ;  /* 0x00000004ff007c0c */ /* 0x000fc8000bf05070 */
[----:B------:R-:W-:-:S13]  /*0dc0*/  ISETP.NE.AND.EX P0, PT, RZ, UR5, PT, P0 ;  /* 0x00000005ff007c0c */ /* 0x000fda000bf05300 */
[----:B------:R-:W-:Y:S05]  /*0dd0*/  @!P0 BRA `(.L_x_9) ;  /* 0x0000000000108947 */ /* 0x000fea0003800000 */
[----:B0-----:R-:W0:Y:S02]  /*0de0*/  LDC.64 R2, c[0x0][0x588] ;  /* 0x00016200ff027b82 */ /* 0x001e240000000a00 */
[----:B0-----:R-:W2:Y:S02]  /*0df0*/  LDG.E R2, desc[UR14][R2.64] ;  /* 0x0000000e02027981 */ /* 0x001ea4000c1e1900 */
[----:B--2---:R-:W-:Y:S01]  /*0e00*/  R2UR UR20, R2 ;  /* 0x00000000021472ca */ /* 0x004fe200000e0000 */
[----:B------:R-:W-:-:S14]  /*0e10*/  BRA `(.L_x_8) ;  /* 0x0000000000047947 */ /* 0x000fdc0003800000 */
.L_x_9:
[----:B------:R-:W-:-:S05]  /*0e20*/  ULDC UR20, c[0x0][0x580] ;  /* 0x0001600000147ab9 */ /* 0x000fca0000000800 */
.L_x_8:
[----:B------:R-:W-:Y:S02]  /*0e30*/  ULDC.64 UR4, c[0x0][0x5a0] ;  /* 0x0001680000047ab9 */ /* 0x000fe40000000a00 */
        /* <DEDUP_REMOVED lines=11> */
.L_x_10:
        /* <DEDUP_REMOVED lines=8> */
.L_x_12:
[----:B------:R-:W-:-:S05]  /*0f70*/  ULDC UR21, c[0x0][0x584] ;  /* 0x0001610000157ab9 */ /* 0x000fca0000000800 */
.L_x_11:
[----:B------:R-:W-:-:S13]  /*0f80*/  LOP3.LUT P0, RZ, R4, 0xff, RZ, 0xc0, !PT ;  /* 0x000000ff04ff7812 */ /* 0x000fda000780c0ff */
[----:B------:R-:W-:Y:S05]  /*0f90*/  @!P0 EXIT ;  /* 0x000000000000894d */ /* 0x000fea0003800000 */
[----:B------:R-:W-:Y:S01]  /*0fa0*/  ULDC UR4, c[0x0][0x28c] ;  /* 0x0000a30000047ab9 */ /* 0x000fe20000000800 */
[----:B------:R-:W-:Y:S02]  /*0fb0*/  ULOP3.LUT UR22, UR13, 0x1, URZ, 0xfc, !UPT ;  /* 0x000000010d167892 */ /* 0x000fe4000f8efc3f */
[----:B------:R-:W-:-:S04]  /*0fc0*/  UIADD3 UR4, UR4, 0x7f, URZ ;  /* 0x0000007f04047890 */ /* 0x000fc8000fffe03f */
[----:B------:R-:W-:-:S04]  /*0fd0*/  USHF.R.S32.HI UR5, URZ, 0x1f, UR4 ;  /* 0x0000001f3f057899 */ /* 0x000fc80008011404 */
[----:B------:R-:W-:-:S03]  /*0fe0*/  ULEA.HI UR5, UR5, UR4, URZ, 0x7 ;  /* 0x0000000405057291 */ /* 0x000fc6000f8f383f */
[----:B------:R-:W-:Y:S01]  /*0ff0*/  UMOV UR4, URZ ;  /* 0x0000003f00047c82 */ /* 0x000fe20008000000 */
[----:B------:R-:W-:-:S03]  /*1000*/  USHF.R.S32.HI UR9, URZ, 0x7, UR5 ;  /* 0x000000073f097899 */ /* 0x000fc60008011405 */
[----:B------:R-:W-:-:S09]  /*1010*/  UMOV UR5, URZ ;  /* 0x0000003f00057c82 */ /* 0x000fd20008000000 */
.L_x_293:
[----:B0-----:R-:W0:Y:S01]  /*1020*/  S2R R0, SR_TID.X ;  /* 0x0000000000007919 */ /* 0x001e220000002100 */
[----:B-1----:R-:W1:Y:S01]  /*1030*/  S2UR UR18, SR_CgaCtaId ;  /* 0x00000000001279c3 */ /* 0x002e620000008800 */
[----:B------:R-:W-:Y:S01]  /*1040*/  UMOV UR17, 0x400 ;  /* 0x0000040000117882 */ /* 0x000fe20000000000 */
[----:B------:R-:W-:Y:S01]  /*1050*/  UMOV UR6, URZ ;  /* 0x0000003f00067c82 */ /* 0x000fe20008000000 */
[----:B------:R-:W-:Y:S01]  /*1060*/  STL [R1+0x6c], RZ ;  /* 0x00006cff01007387 */ /* 0x000fe20000100800 */
[----:B------:R-:W-:Y:S01]  /*1070*/  UMOV UR7, URZ ;  /* 0x0000003f00077c82 */ /* 0x000fe20008000000 */
[----:B------:R-:W-:Y:S01]  /*1080*/  UMOV UR8, URZ ;  /* 0x0000003f00087c82 */ /* 0x000fe20008000000 */
[----:B------:R-:W-:Y:S01]  /*1090*/  UMOV UR23, UR5 ;  /* 0x0000000500177c82 */ /* 0x000fe20008000000 */
[----:B------:R-:W-:Y:S01]  /*10a0*/  STL [R1+0x68], RZ ;  /* 0x000068ff01007387 */ /* 0x000fe20000100800 */
[----:B--2---:R-:W2:Y:S01]  /*10b0*/  LDC R2, c[0x0][0x28c] ;  /* 0x0000a300ff027b82 */ /* 0x004ea20000000800 */
[----:B------:R-:W-:Y:S01]  /*10c0*/  UMOV UR24, UR4 ;  /* 0x0000000400187c82 */ /* 0x000fe20008000000 */
[----:B------:R-:W-:Y:S01]  /*10d0*/  CS2R R4, SRZ ;  /* 0x0000000000047805 */ /* 0x000fe2000001ff00 */
[----:B------:R-:W-:Y:S01]  /*10e0*/  STL [R1+0x64], RZ ;  /* 0x000064ff01007387 */ /* 0x000fe20000100800 */
[----:B------:R-:W-:-:S02]  /*10f0*/  CS2R R6, SRZ ;  /* 0x0000000000067805 */ /* 0x000fc4000001ff00 */
[----:B------:R-:W-:Y:S02]  /*1100*/  CS2R R8, SRZ ;  /* 0x0000000000087805 */ /* 0x000fe4000001ff00 */
[----:B------:R-:W-:Y:S01]  /*1110*/  CS2R R10, SRZ ;  /* 0x00000000000a7805 */ /* 0x000fe2000001ff00 */
[----:B------:R-:W-:Y:S01]  /*1120*/  STL [R1+0x60], RZ ;  /* 0x000060ff01007387 */ /* 0x000fe20000100800 */
[----:B------:R-:W-:Y:S02]  /*1130*/  CS2R R12, SRZ ;  /* 0x00000000000c7805 */ /* 0x000fe4000001ff00 */
[----:B------:R-:W-:Y:S02]  /*1140*/  CS2R R14, SRZ ;  /* 0x00000000000e7805 */ /* 0x000fe4000001ff00 */
        /* <DEDUP_REMOVED lines=12> */
[----:B------:R-:W-:Y:S02]  /*1210*/  CS2R R162, SRZ ;  /* 0x0000000000a27805 */ /* 0x000fe4000001ff00 */
[----:B0-----:R-:W-:Y:S01]  /*1220*/  LOP3.LUT R0, R0, 0x80, RZ, 0xc0, !PT ;  /* 0x0000008000007812 */ /* 0x001fe200078ec0ff */
[----:B------:R-:W-:Y:S01]  /*1230*/  STL [R1+0x50], RZ ;  /* 0x000050ff01007387 */ /* 0x000fe20000100800 */
[----:B--2---:R-:W-:Y:S02]  /*1240*/  ISETP.GE.AND P0, PT, R2, 0x1, PT ;  /* 0x000000010200780c */ /* 0x004fe40003f06270 */
[----:B------:R-:W-:Y:S02]  /*1250*/  CS2R R2, SRZ ;  /* 0x0000000000027805 */ /* 0x000fe4000001ff00 */
[----:B------:R-:W-:Y:S01]  /*1260*/  SHF.R.U32.HI R0, RZ, 0x7, R0 ;  /* 0x00000007ff007819 */ /* 0x000fe20000011600 */
        /* <DEDUP_REMOVED lines=8> */
[----:B------:R-:W0:Y:S01]  /*12f0*/  SHFL.IDX PT, R0, R0, RZ, 0x1f ;  /* 0x00001fff00007589 */ /* 0x000e2200000e0000 */
[----:B------:R-:W-:-:S02]  /*1300*/  CS2R R176, SRZ ;  /* 0x0000000000b07805 */ /* 0x000fc4000001ff00 */
[----:B------:R-:W-:Y:S02]  /*1310*/  CS2R R178, SRZ ;  /* 0x0000000000b27805 */ /* 0x000fe4000001ff00 */
[----:B------:R-:W-:Y:S01]  /*1320*/  CS2R R180, SRZ ;  /* 0x0000000000b47805 */ /* 0x000fe2000001ff00 */
[----:B------:R2:W-:Y:S01]  /*1330*/  STL [R1+0x44], RZ ;  /* 0x000044ff01007387 */ /* 0x0005e20000100800 */
[----:B------:R-:W-:Y:S02]  /*1340*/  CS2R R182, SRZ ;  /* 0x0000000000b67805 */ /* 0x000fe4000001ff00 */
[----:B------:R-:W-:Y:S02]  /*1350*/  CS2R R184, SRZ ;  /* 0x0000000000b87805 */ /* 0x000fe4000001ff00 */
[----:B------:R-:W-:Y:S01]  /*1360*/  CS2R R186, SRZ ;  /* 0x0000000000ba7805 */ /* 0x000fe2000001ff00 */
[----:B------:R2:W-:Y:S01]  /*1370*/  STL [R1+0x40], RZ ;  /* 0x000040ff01007387 */ /* 0x0005e20000100800 */
        /* <DEDUP_REMOVED lines=14> */
[----:B------:R-:W-:Y:S02]  /*1460*/  CS2R R210, SRZ ;  /* 0x0000000000d27805 */ /* 0x000fe4000001ff00 */
[----:B0-----:R-:W-:Y:S01]  /*1470*/  R2UR UR10, R0 ;  /* 0x00000000000a72ca */ /* 0x001fe200000e0000 */
[----:B------:R2:W-:Y:S01]  /*1480*/  STL [R1+0x30], RZ ;  /* 0x000030ff01007387 */ /* 0x0005e20000100800 */
[----:B------:R-:W-:Y:S01]  /*1490*/  IMAD.MOV.U32 R0, RZ, RZ, RZ ;  /* 0x000000ffff007224 */ /* 0x000fe200078e00ff */
[----:B------:R-:W-:-:S02]  /*14a0*/  CS2R R212, SRZ ;  /* 0x0000000000d47805 */ /* 0x000fc4000001ff00 */
[----:B------:R-:W-:Y:S01]  /*14b0*/  CS2R R214, SRZ ;  /* 0x0000000000d67805 */ /* 0x000fe2000001ff00 */
[----:B------:R2:W-:Y:S01]  /*14c0*/  STL [R1+0x2c], RZ ;  /* 0x00002cff01007387 */ /* 0x0005e20000100800 */
[----:B------:R-:W-:Y:S02]  /*14d0*/  CS2R R216, SRZ ;  /* 0x0000000000d87805 */ /* 0x000fe4000001ff00 */
[----:B------:R-:W-:Y:S02]  /*14e0*/  CS2R R218, SRZ ;  /* 0x0000000000da7805 */ /* 0x000fe4000001ff00 */
[----:B------:R-:W-:Y:S01]  /*14f0*/  CS2R R220, SRZ ;  /* 0x0000000000dc7805 */ /* 0x000fe2000001ff00 */
[----:B------:R2:W-:Y:S01]  /*1500*/  STL [R1+0x28], RZ ;  /* 0x000028ff01007387 */ /* 0x0005e20000100800 */
[----:B------:R-:W-:Y:S02]  /*1510*/  CS2R R222, SRZ ;  /* 0x0000000000de7805 */ /* 0x000fe4000001ff00 */
[----:B------:R-:W-:-:S02]  /*1520*/  CS2R R224, SRZ ;  /* 0x0000000000e07805 */ /* 0x000fc4000001ff00 */
[----:B------:R-:W-:Y:S01]  /*1530*/  CS2R R226, SRZ ;  /* 0x0000000000e27805 */ /* 0x000fe2000001ff00 */
[----:B------:R2:W-:Y:S01]  /*1540*/  STL [R1+0x24], RZ ;  /* 0x000024ff01007387 */ /* 0x0005e20000100800 */
[----:B------:R-:W-:Y:S01]  /*1550*/  ULEA.HI UR11, UR10, UR10, URZ, 0x1 ;  /* 0x0000000a0a0b7291 */ /* 0x000fe2000f8f083f */
[----:B------:R-:W-:Y:S01]  /*1560*/  IMAD.MOV.U32 R228, RZ, RZ, RZ ;  /* 0x000000ffffe47224 */ /* 0x000fe200078e00ff */
[----:B------:R-:W-:Y:S01]  /*1570*/  CS2R R88, SRZ ;  /* 0x0000000000587805 */ /* 0x000fe2000001ff00 */
[----:B------:R2:W-:Y:S01]  /*1580*/  STL [R1+0x20], RZ ;  /* 0x000020ff01007387 */ /* 0x0005e20000100800 */
[----:B------:R-:W-:Y:S01]  /*1590*/  ULOP3.LUT UR16, UR11, 0x7fffe, URZ, 0xc0, !UPT ;  /* 0x0007fffe0b107892 */ /* 0x000fe2000f8ec03f */
[----:B------:R-:W-:Y:S01]  /*15a0*/  CS2R R90, SRZ ;  /* 0x00000000005a7805 */ /* 0x000fe2000001ff00 */
[----:B-1----:R-:W-:Y:S01]  /*15b0*/  ULEA UR11, UR18, UR17, 0x18 ;  /* 0x00000011120b7291 */ /* 0x002fe2000f8ec03f */
[----:B------:R2:W-:Y:S01]  /*15c0*/  STL [R1+0x1c], RZ ;  /* 0x00001cff01007387 */ /* 0x0005e20000100800 */
[----:B------:R-:W-:Y:S01]  /*15d0*/  UIADD3 UR16, UR10, -UR16, URZ ;  /* 0x800000100a107290 */ /* 0x000fe2000fffe03f */
[----:B------:R-:W-:-:S02]  /*15e0*/  CS2R R92, SRZ ;  /* 0x00000000005c7805 */ /* 0x000fc4000001ff00 */
[----:B------:R-:W-:Y:S01]  /*15f0*/  CS2R R94, SRZ ;  /* 0x00000000005e7805 */ /* 0x000fe2000001ff00 */
[----:B------:R2:W-:Y:S01]  /*1600*/  STL [R1+0x18], RZ ;  /* 0x000018ff01007387 */ /* 0x0005e20000100800 */
[----:B------:R-:W-:Y:S01]  /*1610*/  ULEA UR16, UR16, UR11, 0xd ;  /* 0x0000000b10107291 */ /* 0x000fe2000f8e683f */
[----:B------:R-:W-:Y:S02]  /*1620*/  CS2R R96, SRZ ;  /* 0x0000000000607805 */ /* 0x000fe4000001ff00 */
[----:B------:R-:W-:Y:S01]  /*1630*/  CS2R R98, SRZ ;  /* 0x0000000000627805 */ /* 0x000fe2000001ff00 */
[----:B------:R2:W-:Y:S01]  /*1640*/  STL [R1+0x14], RZ ;  /* 0x000014ff01007387 */ /* 0x0005e20000100800 */
[----:B------:R-:W-:Y:S01]  /*1650*/  UIADD3 UR16, UR16, 0x100, URZ ;  /* 0x0000010010107890 */ /* 0x000fe2000fffe03f */
[----:B------:R-:W-:Y:S02]  /*1660*/  CS2R R100, SRZ ;  /* 0x0000000000647805 */ /* 0x000fe4000001ff00 */
[----:B------:R-:W-:Y:S01]  /*1670*/  CS2R R102, SRZ ;  /* 0x0000000000667805 */ /* 0x000fe2000001ff00 */
[----:B------:R2:W-:Y:S01]  /*1680*/  STL [R1+0x10], RZ ;  /* 0x000010ff01007387 */ /* 0x0005e20000100800 */
[----:B------:R-:W-:Y:S01]  /*1690*/  USHF.R.U32.HI UR10, URZ, 0x4, UR16 ;  /* 0x000000043f0a7899 */ /* 0x000fe20008011610 */
[----:B------:R-:W-:-:S02]  /*16a0*/  CS2R R104, SRZ ;  /* 0x0000000000687805 */ /* 0x000fc4000001ff00 */
[----:B------:R-:W-:Y:S01]  /*16b0*/  CS2R R106, SRZ ;  /* 0x00000000006a7805 */ /* 0x000fe2000001ff00 */
[----:B------:R2:W-:Y:S01]  /*16c0*/  STL [R1+0xc], RZ ;  /* 0x00000cff01007387 */ /* 0x0005e20000100800 */
[----:B------:R-:W-:Y:S01]  /*16d0*/  ULOP3.LUT UR10, UR10, 0x3fff, URZ, 0xc0, !UPT ;  /* 0x00003fff0a0a7892 */ /* 0x000fe2000f8ec03f */
        /* <DEDUP_REMOVED lines=10> */
[----:B------:R2:W-:Y:S01]  /*1780*/  STL [R1], RZ ;  /* 0x000000ff01007387 */ /* 0x0005e20000100800 */
[----:B------:R-:W-:Y:S02]  /*1790*/  CS2R R124, SRZ ;  /* 0x00000000007c7805 */ /* 0x000fe4000001ff00 */
[----:B------:R-:W-:Y:S02]  /*17a0*/  CS2R R126, SRZ ;  /* 0x00000000007e7805 */ /* 0x000fe4000001ff00 */
[----:B------:R-:W-:Y:S02]  /*17b0*/  CS2R R128, SRZ ;  /* 0x0000000000807805 */ /* 0x000fe4000001ff00 */
[----:B------:R-:W-:-:S02]  /*17c0*/  CS2R R130, SRZ ;  /* 0x0000000000827805 */ /* 0x000fc4000001ff00 */
[----:B------:R-:W-:Y:S02]  /*17d0*/  CS2R R132, SRZ ;  /* 0x0000000000847805 */ /* 0x000fe4000001ff00 */
[----:B------:R-:W-:Y:S02]  /*17e0*/  CS2R R134, SRZ ;  /* 0x0000000000867805 */ /* 0x000fe4000001ff00 */
        /* <DEDUP_REMOVED lines=9> */
[----:B---34-:R-:W-:-:S02]  /*1880*/  CS2R R26, SRZ ;  /* 0x00000000001a7805 */ /* 0x018fc4000001ff00 */
        /* <DEDUP_REMOVED lines=29> */
[----:B------:R-:W-:Y:S01]  /*1a60*/  CS2R R86, SRZ ;  /* 0x0000000000567805 */ /* 0x000fe2000001ff00 */
[----:B--2---:R-:W-:Y:S06]  /*1a70*/  @!P0 BRA `(.L_x_13) ;  /* 0x0000001000c08947 */ /* 0x004fec0003800000 */
[----:B------:R-:W-:-:S06]  /*1a80*/  UISETP.NE.AND UP0, UPT, UR22, 0x3, UPT ;  /* 0x000000031600788c */ /* 0x000fcc000bf05270 */
[----:B------:R-:W-:-:S13]  /*1a90*/  PLOP3.LUT P1, PT, PT, PT, UP0, 0x80, 0x0 ;  /* 0x000000000000781c */ /* 0x000fda0003f2f008 */
[----:B------:R-:W-:Y:S05]  /*1aa0*/  @!P1 BRA `(.L_x_14) ;  /* 0x0000000000049947 */ /* 0x000fea0003800000 */
[----:B------:R-:W-:Y:S01]  /*1ab0*/  BPT.TRAP 0x1 ;  /* 0x000000040000795c */ /* 0x000fe20000300000 */
.L_x_14:
[----:B------:R-:W-:Y:S01]  /*1ac0*/  ULEA UR6, UR5, UR11, 0x3 ;  /* 0x0000000b05067291 */ /* 0x000fe2000f8e183f */
[----:B------:R-:W-:-:S05]  /*1ad0*/  IMAD.U32 R0, RZ, RZ, UR4 ;  /* 0x00000004ff007e24 */ /* 0x000fca000f8e00ff */
[----:B------:R-:W-:-:S04]  /*1ae0*/  SHF.L.U32 R0, R0, 0x1f, RZ ;  /* 0x0000001f00007819 */ /* 0x000fc800000006ff */
[----:B------:R0:W1:Y:S01]  /*1af0*/  SYNCS.PHASECHK.TRANS64.TRYWAIT P0, [UR6], R0 ;  /* 0x00000000ff0075a7 */ /* 0x0000620008000146 */
[----:B------:R-:W-:Y:S05]  /*1b00*/  @!P1 BRA `(.L_x_15) ;  /* 0x0000000000049947 */ /* 0x000fea0003800000 */
[----:B------:R-:W-:Y:S01]  /*1b10*/  BPT.TRAP 0x1 ;  /* 0x000000040000795c */ /* 0x000fe20000300000 */
.L_x_15:
[----:B-1----:R-:W-:Y:S05]  /*1b20*/  @P0 BRA `(.L_x_16) ;  /* 0x0000000000080947 */ /* 0x002fea0003800000 */
[----:B------:R-:W1:Y:S02]  /*1b30*/  SYNCS.PHASECHK.TRANS64.TRYWAIT P0, [UR6], R0 ;  /* 0x00000000ff0075a7 */ /* 0x000e640008000146 */
[----:B-1----:R-:W-:Y:S05]  /*1b40*/  @!P0 BRA `(.L_x_17) ;  /* 0x000000e400f08947 */ /* 0x002fea0003800000 */
.L_x_16:
[----:B------:R-:W-:Y:S01]  /*1b50*/  UIADD3 UR6, UR11, 0x20100, URZ ;  /* 0x000201000b067890 */ /* 0x000fe2000fffe03f */
[----:B------:R-:W-:Y:S01]  /*1b60*/  WARPGROUP.ARRIVE ;  /* 0x00000000000079c5 */ /* 0x000fe20000000000 */
[----:B------:R-:W-:Y:S01]  /*1b70*/  ULOP3.LUT UR7, UR10, 0x10000, URZ, 0xfc, !UPT ;  /* 0x000100000a077892 */ /* 0x000fe2000f8efc3f */
[----:B------:R2:W-:Y:S01]  /*1b80*/  STL [R1+0x6c], RZ ;  /* 0x00006cff01007387 */ /* 0x0005e20000100800 */
[----:B------:R-:W-:Y:S01]  /*1b90*/  USHF.R.U32.HI UR6, URZ, 0x4, UR6 ;  /* 0x000000043f067899 */ /* 0x000fe20008011606 */
[----:B01----:R-:W-:Y:S01]  /*1ba0*/  IMAD.MOV.U32 R0, RZ, RZ, RZ ;  /* 0x000000ffff007224 */ /* 0x003fe200078e00ff */
[----:B------:R-:W-:Y:S01]  /*1bb0*/  ULEA UR7, UR5, UR7, 0xb ;  /* 0x0000000705077291 */ /* 0x000fe2000f8e583f */
[----:B------:R2:W-:Y:S01]  /*1bc0*/  STL [R1+0x68], RZ ;  /* 0x000068ff01007387 */ /* 0x0005e20000100800 */
[----:B------:R-:W-:Y:S01]  /*1bd0*/  ULOP3.LUT UR6, UR6, 0x3fff, URZ, 0xc0, !UPT ;  /* 0x00003fff06067892 */ /* 0x000fe2000f8ec03f */
[----:B------:R-:W-:Y:S01]  /*1be0*/  CS2R R2, SRZ ;  /* 0x0000000000027805 */ /* 0x000fe2000001ff00 */
[----:B------:R-:W-:Y:S01]  /*1bf0*/  UMOV UR17, 0x40000040 ;  /* 0x4000004000117882 */ /* 0x000fe20000000000 */
[----:B------:R-:W-:Y:S01]  /*1c00*/  UMOV UR19, 0x40000040 ;  /* 0x4000004000137882 */ /* 0x000fe20000000000 */
[----:B------:R-:W-:Y:S01]  /*1c10*/  ULOP3.LUT UR6, UR6, 0x10000, URZ, 0xfc, !UPT ;  /* 0x0001000006067892 */ /* 0x000fe2000f8efc3f */
[----:B------:R2:W-:Y:S01]  /*1c20*/  STL [R1+0x64], RZ ;  /* 0x000064ff01007387 */ /* 0x0005e20000100800 */
[----:B------:R-:W-:Y:S01]  /*1c30*/  UMOV UR16, UR7 ;  /* 0x0000000700107c82 */ /* 0x000fe20008000000 */
[----:B------:R-:W-:Y:S01]  /*1c40*/  CS2R R4, SRZ ;  /* 0x0000000000047805 */ /* 0x000fe2000001ff00 */
[----:B------:R-:W-:Y:S01]  /*1c50*/  ULEA UR8, UR5, UR6, 0xa ;  /* 0x0000000605087291 */ /* 0x000fe2000f8e503f */
[----:B------:R2:W-:Y:S01]  /*1c60*/  STL [R1+0x60], RZ ;  /* 0x000060ff01007387 */ /* 0x0005e20000100800 */
[----:B------:R-:W-:Y:S01]  /*1c70*/  CS2R R6, SRZ ;  /* 0x0000000000067805 */ /* 0x000fe2000001ff00 */
[----:B------:R-:W-:Y:S01]  /*1c80*/  UMOV UR6, 0x4 ;  /* 0x0000000400067882 */ /* 0x000fe20000000000 */
[----:B------:R-:W-:Y:S01]  /*1c90*/  CS2R R8, SRZ ;  /* 0x0000000000087805 */ /* 0x000fe2000001ff00 */
[----:B------:R2:W-:Y:S01]  /*1ca0*/  STL [R1+0x5c], RZ ;  /* 0x00005cff01007387 */ /* 0x0005e20000100800 */
[----:B------:R-:W-:Y:S01]  /*1cb0*/  CS2R R10, SRZ ;  /* 0x00000000000a7805 */ /* 0x000fe2000001ff00 */
[----:B------:R-:W-:Y:S01]  /*1cc0*/  UMOV UR18, UR8 ;  /* 0x0000000800127c82 */ /* 0x000fe20008000000 */
[----:B------:R-:W-:Y:S01]  /*1cd0*/  CS2R R12, SRZ ;  /* 0x00000000000c7805 */ /* 0x000fe2000001ff00 */
[----:B------:R-:W-:Y:S01]  /*1ce0*/  QGMMA.64x128x32.F32.E5M2.E5M2 R88, gdesc[UR16], RZ, !UPT ;  /* 0x01e00000105879f3 */ /* 0x000fe2000c7038ff */
[----:B------:R-:W-:Y:S01]  /*1cf0*/  UIADD3 UR16, UR7, 0x400, URZ ;  /* 0x0000040007107890 */ /* 0x000fe2000fffe03f */
[----:B------:R2:W-:Y:S01]  /*1d00*/  STL [R1+0x58], RZ ;  /* 0x000058ff01007387 */ /* 0x0005e20000100800 */
[----:B------:R-:W-:Y:S01]  /*1d10*/  UMOV UR17, 0x40000040 ;  /* 0x4000004000117882 */ /* 0x000fe20000000000 */
[----:B------:R-:W-:-:S02]  /*1d20*/  CS2R R14, SRZ ;  /* 0x00000000000e7805 */ /* 0x000fc4000001ff00 */
[----:B------:R-:W-:Y:S01]  /*1d30*/  CS2R R16, SRZ ;  /* 0x0000000000107805 */ /* 0x000fe2000001ff00 */
[----:B------:R2:W-:Y:S01]  /*1d40*/  STL [R1+0x54], RZ ;  /* 0x000054ff01007387 */ /* 0x0005e20000100800 */
[----:B------:R-:W-:Y:S02]  /*1d50*/  CS2R R18, SRZ ;  /* 0x0000000000127805 */ /* 0x000fe4000001ff00 */
[----:B------:R-:W-:Y:S02]  /*1d60*/  CS2R R20, SRZ ;  /* 0x0000000000147805 */ /* 0x000fe4000001ff00 */
[----:B------:R-:W-:Y:S01]  /*1d70*/  CS2R R22, SRZ ;  /* 0x0000000000167805 */ /* 0x000fe2000001ff00 */
[----:B------:R2:W-:Y:S01]  /*1d80*/  STL [R1+0x50], RZ ;  /* 0x000050ff01007387 */ /* 0x0005e20000100800 */
[----:B------:R-:W-:Y:S01]  /*1d90*/  CS2R R152, SRZ ;  /* 0x0000000000987805 */ /* 0x000fe2000001ff00 */
[----:B------:R-:W-:Y:S01]  /*1da0*/  QGMMA.64x128x32.F32.E5M2.E5M2 R24, gdesc[UR16], RZ, !UPT ;  /* 0x01e00000101879f3 */ /* 0x000fe2000c7038ff */
[----:B------:R-:W-:Y:S01]  /*1db0*/  UIADD3 UR16, UR7, 0x2, URZ ;  /* 0x0000000207107890 */ /* 0x000fe2000fffe03f */
[----:B------:R2:W-:Y:S01]  /*1dc0*/  STL [R1+0x4c], RZ ;  /* 0x00004cff01007387 */ /* 0x0005e20000100800 */
[----:B------:R-:W-:Y:S01]  /*1dd0*/  UIADD3 UR18, UR8, 0x2, URZ ;  /* 0x0000000208127890 */ /* 0x000fe2000fffe03f */
[----:B------:R-:W-:Y:S01]  /*1de0*/  CS2R R154, SRZ ;  /* 0x00000000009a7805 */ /* 0x000fe2000001ff00 */
[----:B------:R-:W-:Y:S01]  /*1df0*/  UMOV UR17, 0x40000040 ;  /* 0x4000004000117882 */ /* 0x000fe20000000000 */
[----:B------:R-:W-:Y:S01]  /*1e00*/  UMOV UR19, 0x40000040 ;  /* 0x4000004000137882 */ /* 0x000fe20000000000 */
        /* <DEDUP_REMOVED lines=49> */
[----:B------:R-:W-:-:S03]  /*2120*/  IMAD.MOV.U32 R228, RZ, RZ, RZ ;  /* 0x000000ffffe47224 */ /* 0x000fc600078e00ff */
[----:B------:R2:W-:Y:S04]  /*2130*/  STL [R1+0x14], RZ ;  /* 0x000014ff01007387 */ /* 0x0005e80000100800 */
[----:B------:R2:W-:Y:S04]  /*2140*/  STL [R1+0x10], RZ ;  /* 0x000010ff01007387 */ /* 0x0005e80000100800 */
[----:B------:R2:W-:Y:S04]  /*2150*/  STL [R1+0xc], RZ ;  /* 0x00000cff01007387 */ /* 0x0005e80000100800 */
[----:B------:R2:W-:Y:S04]  /*2160*/  STL [R1+0x8], RZ ;  /* 0x000008ff01007387 */ /* 0x0005e80000100800 */
[----:B------:R2:W-:Y:S04]  /*2170*/  STL [R1+0x4], RZ ;  /* 0x000004ff01007387 */ /* 0x0005e80000100800 */
[----:B------:R2:W-:Y:S01]  /*2180*/  STL [R1], RZ ;  /* 0x000000ff01007387 */ /* 0x0005e20000100800 */
[----:B------:R-:W-:Y:S01]  /*2190*/  QGMMA.64x128x32.F32.E5M2.E5M2 R88, gdesc[UR16], R88 ;  /* 0x01e00000105879f3 */ /* 0x000fe20008703858 */
[----:B------:R-:W-:Y:S01]  /*21a0*/  UIADD3 UR16, UR7, 0x402, URZ ;  /* 0x0000040207107890 */ /* 0x000fe2000fffe03f */
[----:B------:R-:W-:-:S10]  /*21b0*/  UMOV UR17, 0x40000040 ;  /* 0x4000004000117882 */ /* 0x000fd40000000000 */
[----:B------:R-:W-:Y:S01]  /*21c0*/  QGMMA.64x128x32.F32.E5M2.E5M2 R24, gdesc[UR16], R24 ;  /* 0x01e00000101879f3 */ /* 0x000fe20008703818 */
[----:B------:R-:W-:Y:S02]  /*21d0*/  UIADD3 UR16, UR7, 0x4, URZ ;  /* 0x0000000407107890 */ /* 0x000fe4000fffe03f */
[----:B------:R-:W-:Y:S01]  /*21e0*/  UIADD3 UR18, UR8, 0x4, URZ ;  /* 0x0000000408127890 */ /* 0x000fe2000fffe03f */
[----:B------:R-:W-:Y:S01]  /*21f0*/  UMOV UR17, 0x40000040 ;  /* 0x4000004000117882 */ /* 0x000fe20000000000 */
[----:B------:R-:W-:-:S07]  /*2200*/  UMOV UR19, 0x40000040 ;  /* 0x4000004000137882 */ /* 0x000fce0000000000 */
        /* <DEDUP_REMOVED lines=10> */
[----:B------:R-:W-:Y:S02]  /*22b0*/  UMOV UR17, 0x40000040 ;  /* 0x4000004000117882 */ /* 0x000fe40000000000 */
[----:B------:R-:W-:Y:S02]  /*22c0*/  ULDC UR7, c[0x0][0x50c] ;  /* 0x0001430000077ab9 */ /* 0x000fe40000000800 */
[----:B------:R-:W-:-:S04]  /*22d0*/  UISETP.NE.AND UP0, UPT, UR7, 0x4, UPT ;  /* 0x000000040700788c */ /* 0x000fc8000bf05270 */
[----:B------:R-:W-:Y:S02]  /*22e0*/  USEL UR7, URZ, 0x1, UP0 ;  /* 0x000000013f077887 */ /* 0x000fe40008000000 */
[----:B------:R-:W-:Y:S04]  /*22f0*/  QGMMA.64x128x32.F32.E5M2.E5M2 R24, gdesc[UR16], R24, gsb0 ;  /* 0x01e00000101879f3 */ /* 0x000fe80008003818 */
[----:B------:R-:W-:-:S13]  /*2300*/  ISETP.NE.AND P0, PT, RZ, UR7, PT ;  /* 0x00000007ff007c0c */ /* 0x000fda000bf05270 */
[----:B--2---:R-:W-:Y:S05]  /*2310*/  @!P0 BRA `(.L_x_18) ;  /* 0x0000000800808947 */ /* 0x004fea0003800000 */
[----:B------:R-:W-:Y:S02]  /*2320*/  WARPGROUP.DEPBAR.LE gsb0, 0x0 ;  /* 0x00008000000079c5 */ /* 0x000fe40000010000 */
[----:B------:R-:W-:-:S01]  /*2330*/  FADD R227, RZ, R89 ;  /* 0x00000059ffe37221 */ /* 0x000fc20000000000 */
[----:B------:R-:W-:Y:S01]  /*2340*/  FADD R228, RZ, R88 ;  /* 0x00000058ffe47221 */ /* 0x000fe20000000000 */
[----:B------:R-:W-:-:S01]  /*2350*/  FADD R226, RZ, R90 ;  /* 0x0000005affe27221 */ /* 0x000fc20000000000 */
[----:B------:R-:W-:Y:S01]  /*2360*/  FADD R225, RZ, R91 ;  /* 0x0000005bffe17221 */ /* 0x000fe20000000000 */
[----:B------:R-:W-:-:S01]  /*2370*/  FADD R224, RZ, R92 ;  /* 0x0000005cffe07221 */ /* 0x000fc20000000000 */
[----:B------:R0:W-:Y:S01]  /*2380*/  STL [R1+0x80], R227 ;  /* 0x000080e301007387 */ /* 0x0001e20000100800 */
[----:B------:R-:W-:-:S01]  /*2390*/  FADD R223, RZ, R93 ;  /* 0x0000005dffdf7221 */ /* 0x000fc20000000000 */
[----:B------:R-:W-:Y:S01]  /*23a0*/  FADD R222, RZ, R94 ;  /* 0x0000005effde7221 */ /* 0x000fe20000000000 */
[----:B------:R-:W-:-:S01]  /*23b0*/  FADD R221, RZ, R95 ;  /* 0x0000005fffdd7221 */ /* 0x000fc20000000000 */
[----:B------:R-:W-:Y:S01]  /*23c0*/  FADD R220, RZ, R96 ;  /* 0x00000060ffdc7221 */ /* 0x000fe20000000000 */
[----:B------:R-:W-:-:S01]  /*23d0*/  FADD R219, RZ, R97 ;  /* 0x00000061ffdb7221 */ /* 0x000fc20000000000 */
[----:B------:R-:W-:Y:S01]  /*23e0*/  FADD R218, RZ, R98 ;  /* 0x00000062ffda7221 */ /* 0x000fe20000000000 */
[----:B------:R-:W-:-:S01]  /*23f0*/  FADD R217, RZ, R99 ;  /* 0x00000063ffd97221 */ /* 0x000fc20000000000 */
[----:B------:R-:W-:Y:S01]  /*2400*/  FADD R216, RZ, R100 ;  /* 0x00000064ffd87221 */ /* 0x000fe20000000000 */
[----:B------:R-:W-:-:S01]  /*2410*/  FADD R215, RZ, R101 ;  /* 0x00000065ffd77221 */ /* 0x000fc20000000000 */
[----:B0-----:R-:W-:Y:S01]  /*2420*/  FADD R227, RZ, R60 ;  /* 0x0000003cffe37221 */ /* 0x001fe20000000000 */
[----:B------:R-:W-:-:S01]  /*2430*/  FADD R214, RZ, R102 ;  /* 0x00000066ffd67221 */ /* 0x000fc20000000000 */
[----:B------:R-:W-:Y:S01]  /*2440*/  FADD R213, RZ, R103 ;  /* 0x00000067ffd57221 */ /* 0x000fe20000000000 */
[----:B------:R-:W-:-:S01]  /*2450*/  FADD R212, RZ, R104 ;  /* 0x00000068ffd47221 */ /* 0x000fc20000000000 */
[----:B------:R-:W-:Y:S01]  /*2460*/  FADD R211, RZ, R105 ;  /* 0x00000069ffd37221 */ /* 0x000fe20000000000 */
[----:B------:R0:W-:Y:S01]  /*2470*/  STL [R1], R227 ;  /* 0x000000e301007387 */ /* 0x0001e20000100800 */
        /* <DEDUP_REMOVED lines=94> */
[----:B0-----:R-:W-:-:S05]  /*2a60*/  FADD R227, RZ, R67 ;  /* 0x00000043ffe37221 */ /* 0x001fca0000000000 */
[----:B------:R0:W-:Y:S02]  /*2a70*/  STL [R1+0x1c], R227 ;  /* 0x00001ce301007387 */ /* 0x0001e40000100800 */
        /* <DEDUP_REMOVED lines=39> */
[----:B------:R0:W-:Y:S04]  /*2cf0*/  STL [R1+0x6c], R227 ;  /* 0x00006ce301007387 */ /* 0x0001e80000100800 */
[----:B0-----:R0:W5:Y:S01]  /*2d00*/  LDL.LU R227, [R1+0x80] ;  /* 0x0000800001e37983 */ /* 0x0011620000300800 */
[----:B------:R-:W-:-:S05]  /*2d10*/  UMOV UR6, URZ ;  /* 0x0000003f00067c82 */ /* 0x000fca0008000000 */
.L_x_18:
[----:B------:R-:W-:Y:S01]  /*2d20*/  UIADD3 UR23, UR5, 0x1, URZ ;  /* 0x0000000105177890 */ /* 0x000fe2000fffe03f */
[----:B------:R-:W-:-:S03]  /*2d30*/  UMOV UR8, 0x1 ;  /* 0x0000000100087882 */ /* 0x000fc60000000000 */
[----:B------:R-:W-:-:S04]  /*2d40*/  UISETP.NE.AND UP0, UPT, UR23, 0x4, UPT ;  /* 0x000000041700788c */ /* 0x000fc8000bf05270 */
[----:B------:R-:W-:Y:S02]  /*2d50*/  USEL UR24, URZ, 0x1, UP0 ;  /* 0x000000013f187887 */ /* 0x000fe40008000000 */
[----:B------:R-:W-:Y:S02]  /*2d60*/  USEL UR23, UR23, URZ, UP0 ;  /* 0x0000003f17177287 */ /* 0x000fe40008000000 */
[----:B------:R-:W-:-:S12]  /*2d70*/  ULOP3.LUT UR24, UR4, UR24, URZ, 0x3c, !UPT ;  /* 0x0000001804187292 */ /* 0x000fd8000f8e3c3f */
.L_x_13:
[----:B------:R-:W-:-:S04]  /*2d80*/  UISETP.LT.AND UP0, UPT, UR9, 0x1, UPT ;  /* 0x000000010900788c */ /* 0x000fc8000bf01270 */
[----:B------:R-:W-:-:S04]  /*2d90*/  USEL UR16, UR9, 0x1, UP0 ;  /* 0x0000000109107887 */ /* 0x000fc80008000000 */
[----:B------:R-:W-:-:S04]  /*2da0*/  UIADD3 UR26, UR9, -UR16, URZ ;  /* 0x80000010091a7290 */ /* 0x000fc8000fffe03f */
[----:B------:R-:W-:-:S06]  /*2db0*/  UISETP.GE.AND UP0, UPT, UR26, 0x1, UPT ;  /* 0x000000011a00788c */ /* 0x000fcc000bf06270 */
[----:B------:R-:W-:-:S13]  /*2dc0*/  PLOP3.LUT P0, PT, PT, PT, UP0, 0x80, 0x0 ;  /* 0x000000000000781c */ /* 0x000fda0003f0f008 */
[----:B------:R-:W-:Y:S05]  /*2dd0*/  @!P0 BRA `(.L_x_19) ;  /* 0x0000001000dc8947 */ /* 0x000fea0003800000 */
[----:B------:R-:W-:Y:S01]  /*2de0*/  UMOV UR25, UR5 ;  /* 0x0000000500197c82 */ /* 0x000fe20008000000 */
[----:B------:R-:W-:-:S05]  /*2df0*/  ULDC UR27, c[0x0][0x50c] ;  /* 0x00014300001b7ab9 */ /* 0x000fca0000000800 */
.L_x_27:
[----:B------:R-:W-:-:S06]  /*2e00*/  UISETP.NE.AND UP0, UPT, UR22, 0x3, UPT ;  /* 0x000000031600788c */ /* 0x000fcc000bf05270 */
[----:B------:R-:W-:-:S13]  /*2e10*/  PLOP3.LUT P1, PT, PT, PT, UP0, 0x80, 0x0 ;  /* 0x000000000000781c */ /* 0x000fda0003f2f008 */
[----:B-1---5:R-:W-:Y:S05]  /*2e20*/  @!P1 BRA `(.L_x_20) ;  /* 0x0000000000049947 */ /* 0x022fea0003800000 */
[----:B------:R-:W-:Y:S01]  /*2e30*/  BPT.TRAP 0x1 ;  /* 0x000000040000795c */ /* 0x000fe20000300000 */
.L_x_20:
[----:B------:R-:W1:Y:S01]  /*2e40*/  S2UR UR16, SR_CgaCtaId ;  /* 0x00000000001079c3 */ /* 0x000e620000008800 */
[----:B------:R-:W-:Y:S01]  /*2e50*/  UMOV UR11, 0x400 ;  /* 0x00000400000b7882 */ /* 0x000fe20000000000 */
[----:B------:R-:W-:-:S05]  /*2e60*/  IMAD.U32 R229, RZ, RZ, UR24 ;  /* 0x00000018ffe57e24 */ /* 0x000fca000f8e00ff */
[----:B------:R-:W-:Y:S01]  /*2e70*/  SHF.L.U32 R229, R229, 0x1f, RZ ;  /* 0x0000001fe5e57819 */ /* 0x000fe200000006ff */
[----:B-1----:R-:W-:-:S04]  /*2e80*/  ULEA UR11, UR16, UR11, 0x18 ;  /* 0x0000000b100b7291 */ /* 0x002fc8000f8ec03f */
[----:B------:R-:W-:-:S09]  /*2e90*/  ULEA UR16, UR23, UR11, 0x3 ;  /* 0x0000000b17107291 */ /* 0x000fd2000f8e183f */
[----:B------:R1:W2:Y:S01]  /*2ea0*/  SYNCS.PHASECHK.TRANS64.TRYWAIT P0, [UR16], R229 ;  /* 0x000000e5ff0075a7 */ /* 0x0002a20008000150 */
[----:B------:R-:W-:Y:S05]  /*2eb0*/  @!P1 BRA `(.L_x_21) ;  /* 0x0000000000049947 */ /* 0x000fea0003800000 */
[----:B------:R-:W-:Y:S01]  /*2ec0*/  BPT.TRAP 0x1 ;  /* 0x000000040000795c */ /* 0x000fe20000300000 */
.L_x_21:
[----:B--2---:R-:W-:Y:S05]  /*2ed0*/  @P0 BRA `(.L_x_22) ;  /* 0x0000000000080947 */ /* 0x004fea0003800000 */
[----:B------:R-:W2:Y:S02]  /*2ee0*/  SYNCS.PHASECHK.TRANS64.TRYWAIT P0, [UR16], R229 ;  /* 0x000000e5ff0075a7 */ /* 0x000ea40008000150 */
[----:B--2---:R-:W-:Y:S05]  /*2ef0*/  @!P0 BRA `(.L_x_23) ;  /* 0x000000d4001c8947 */ /* 0x004fea0003800000 */
.L_x_22:
[----:B------:R-:W-:Y:S01]  /*2f00*/  UIADD3 UR16, UR11, 0x20100, URZ ;  /* 0x000201000b107890 */ /* 0x000fe2000fffe03f */
[----:B------:R-:W-:Y:S01]  /*2f10*/  WARPGROUP.ARRIVE ;  /* 0x00000000000079c5 */ /* 0x000fe20000000000 */
[----:B------:R-:W-:Y:S02]  /*2f20*/  UISETP.NE.AND UP0, UPT, UR7, URZ, UPT ;  /* 0x0000003f0700728c */ /* 0x000fe4000bf05270 */
[----:B------:R-:W-:Y:S02]  /*2f30*/  USHF.R.U32.HI UR16, URZ, 0x4, UR16 ;  /* 0x000000043f107899 */ /* 0x000fe40008011610 */
[----:B------:R-:W-:Y:S02]  /*2f40*/  USEL UR8, UR8, URZ, !UP0 ;  /* 0x0000003f08087287 */ /* 0x000fe4000c000000 */
[----:B------:R-:W-:Y:S02]  /*2f50*/  ULOP3.LUT UR16, UR16, 0x3fff, URZ, 0xc0, !UPT ;  /* 0x00003fff10107892 */ /* 0x000fe4000f8ec03f */
[----:B------:R-:W-:-:S02]  /*2f60*/  UISETP.NE.U32.AND UP0, UPT, UR8, URZ, UPT ;  /* 0x0000003f0800728c */ /* 0x000fc4000bf05070 */
[----:B------:R-:W-:Y:S02]  /*2f70*/  ULOP3.LUT UR7, UR10, 0x10000, URZ, 0xfc, !UPT ;  /* 0x000100000a077892 */ /* 0x000fe4000f8efc3f */
[----:B------:R-:W-:Y:S02]  /*2f80*/  ULOP3.LUT UR8, UR16, 0x10000, URZ, 0xfc, !UPT ;  /* 0x0001000010087892 */ /* 0x000fe4000f8efc3f */
[----:B------:R-:W-:Y:S02]  /*2f90*/  ULEA UR7, UR23, UR7, 0xb ;  /* 0x0000000717077291 */ /* 0x000fe4000f8e583f */
[----:B------:R-:W-:Y:S01]  /*2fa0*/  ULEA UR8, UR23, UR8, 0xa ;  /* 0x0000000817087291 */ /* 0x000fe2000f8e503f */
[----:B------:R-:W-:Y:S01]  /*2fb0*/  UMOV UR17, 0x40000040 ;  /* 0x4000004000117882 */ /* 0x000fe20000000000 */
[----:B------:R-:W-:Y:S01]  /*2fc0*/  UMOV UR19, 0x40000040 ;  /* 0x4000004000137882 */ /* 0x000fe20000000000 */
[----:B------:R-:W-:Y:S02]  /*2fd0*/  UIADD3 UR6, UR6, 0x4, URZ ;  /* 0x0000000406067890 */ /* 0x000fe4000fffe03f */
[----:B------:R-:W-:-:S02]  /*2fe0*/  UMOV UR16, UR7 ;  /* 0x0000000700107c82 */ /* 0x000fc40008000000 */
[----:B------:R-:W-:Y:S02]  /*2ff0*/  UMOV UR18, UR8 ;  /* 0x0000000800127c82 */ /* 0x000fe40008000000 */
[----:B------:R-:W-:Y:S01]  /*3000*/  QGMMA.64x128x32.F32.E5M2.E5M2 R88, gdesc[UR16], R88, UP0 ;  /* 0x01e00000105879f3 */ /* 0x000fe2000bf03858 */
[----:B------:R-:W-:Y:S01]  /*3010*/  UIADD3 UR16, UR7, 0x400, URZ ;  /* 0x0000040007107890 */ /* 0x000fe2000fffe03f */
[----:B------:R-:W-:-:S10]  /*3020*/  UMOV UR17, 0x40000040 ;  /* 0x4000004000117882 */ /* 0x000fd40000000000 */
[----:B------:R-:W-:Y:S01]  /*3030*/  QGMMA.64x128x32.F32.E5M2.E5M2 R24, gdesc[UR16], R24, UP0 ;  /* 0x01e00000101879f3 */ /* 0x000fe2000bf03818 */
[----:B------:R-:W-:Y:S02]  /*3040*/  UIADD3 UR16, UR7, 0x2, URZ ;  /* 0x0000000207107890 */ /* 0x000fe4000fffe03f */
[----:B------:R-:W-:Y:S01]  /*3050*/  UIADD3 UR18, UR8, 0x2, URZ ;  /* 0x0000000208127890 */ /* 0x000fe2000fffe03f */
[----:B------:R-:W-:Y:S01]  /*3060*/  UMOV UR17, 0x40000040 ;  /* 0x4000004000117882 */ /* 0x000fe20000000000 */
[----:B------:R-:W-:Y:S01]  /*3070*/  UMOV UR19, 0x40000040 ;  /* 0x4000004000137882 */ /* 0x000fe20000000000 */
[----:B------:R-:W-:-:S06]  /*3080*/  UISETP.NE.AND UP0, UPT, UR6, UR27, UPT ;  /* 0x0000001b0600728c */ /* 0x000fcc000bf05270 */
        /* <DEDUP_REMOVED lines=18> */
[----:B------:R-:W-:Y:S01]  /*31b0*/  UMOV UR17, 0x40000040 ;  /* 0x4000004000117882 */ /* 0x000fe20000000000 */
[----:B------:R-:W-:-:S06]  /*31c0*/  USEL UR7, URZ, 0x1, UP0 ;  /* 0x000000013f077887 */ /* 0x000fcc0008000000 */
[----:B------:R-:W-:-:S03]  /*31d0*/  ISETP.NE.AND P0, PT, RZ, UR7, PT ;  /* 0x00000007ff007c0c */ /* 0x000fc6000bf05270 */
[----:B------:R-:W-:Y:S03]  /*31e0*/  QGMMA.64x128x32.F32.E5M2.E5M2 R24, gdesc[UR16], R24, gsb0 ;  /* 0x01e00000101879f3 */ /* 0x000fe60008003818 */
[----:B------:R-:W-:-:S07]  /*31f0*/  WARPGROUP.DEPBAR.LE gsb0, 0x1 ;  /* 0x00008000000079c5 */ /* 0x000fce0000010100 */
[----:B------:R-:W-:Y:S05]  /*3200*/  @!P0 BRA `(.L_x_24) ;  /* 0x0000000c00708947 */ /* 0x000fea0003800000 */
[----:B------:R-:W-:Y:S02]  /*3210*/  WARPGROUP.DEPBAR.LE gsb0, 0x0 ;  /* 0x00008000000079c5 */ /* 0x000fe40000010000 */
[----:B-----5:R-:W-:-:S01]  /*3220*/  FADD R227, R89, R227 ;  /* 0x000000e359e37221 */ /* 0x020fc20000000000 */
[----:B------:R-:W-:Y:S01]  /*3230*/  FADD R226, R90, R226 ;  /* 0x000000e25ae27221 */ /* 0x000fe20000000000 */
[----:B------:R-:W-:-:S01]  /*3240*/  FADD R225, R91, R225 ;  /* 0x000000e15be17221 */ /* 0x000fc20000000000 */
[----:B------:R-:W-:Y:S01]  /*3250*/  FADD R224, R92, R224 ;  /* 0x000000e05ce07221 */ /* 0x000fe20000000000 */
[----:B------:R-:W-:-:S01]  /*3260*/  FADD R223, R93, R223 ;  /* 0x000000df5ddf7221 */ /* 0x000fc20000000000 */
[----:B------:R2:W-:Y:S01]  /*3270*/  STL [R1+0x80], R227 ;  /* 0x000080e301007387 */ /* 0x0005e20000100800 */
[----:B------:R-:W-:-:S01]  /*3280*/  FADD R222, R94, R222 ;  /* 0x000000de5ede7221 */ /* 0x000fc20000000000 */
[----:B------:R-:W-:Y:S01]  /*3290*/  FADD R221, R95, R221 ;  /* 0x000000dd5fdd7221 */ /* 0x000fe20000000000 */
[----:B------:R-:W-:-:S01]  /*32a0*/  FADD R220, R96, R220 ;  /* 0x000000dc60dc7221 */ /* 0x000fc20000000000 */
[----:B------:R-:W-:Y:S01]  /*32b0*/  FADD R219, R97, R219 ;  /* 0x000000db61db7221 */ /* 0x000fe20000000000 */
[----:B------:R-:W-:-:S01]  /*32c0*/  FADD R218, R98, R218 ;  /* 0x000000da62da7221 */ /* 0x000fc20000000000 */
[----:B------:R-:W-:Y:S01]  /*32d0*/  FADD R217, R99, R217 ;  /* 0x000000d963d97221 */ /* 0x000fe20000000000 */
[----:B------:R-:W-:-:S01]  /*32e0*/  FADD R216, R100, R216 ;  /* 0x000000d864d87221 */ /* 0x000fc20000000000 */
[----:B------:R-:W-:Y:S01]  /*32f0*/  FADD R215, R101, R215 ;  /* 0x000000d765d77221 */ /* 0x000fe20000000000 */
[----:B------:R-:W-:-:S01]  /*3300*/  FADD R214, R102, R214 ;  /* 0x000000d666d67221 */ /* 0x000fc20000000000 */
[----:B--2---:R-:W2:Y:S01]  /*3310*/  LDL.LU R227, [R1+0x28] ;  /* 0x0000280001e37983 */ /* 0x004ea20000300800 */
[----:B------:R-:W-:-:S01]  /*3320*/  FADD R213, R103, R213 ;  /* 0x000000d567d57221 */ /* 0x000fc20000000000 */
[----:B------:R-:W-:Y:S01]  /*3330*/  FADD R212, R104, R212 ;  /* 0x000000d468d47221 */ /* 0x000fe20000000000 */
[----:B------:R-:W-:-:S01]  /*3340*/  FADD R211, R105, R211 ;  /* 0x000000d369d37221 */ /* 0x000fc20000000000 */
[----:B------:R3:W-:Y:S01]  /*3350*/  STL [R1+0x84], R226 ;  /* 0x000084e201007387 */ /* 0x0007e20000100800 */
[----:B------:R-:W-:-:S03]  /*3360*/  FADD R228, R88, R228 ;  /* 0x000000e458e47221 */ /* 0x000fc60000000000 */
[----:B---3--:R-:W3:Y:S04]  /*3370*/  LDL.LU R226, [R1+0x24] ;  /* 0x0000240001e27983 */ /* 0x008ee80000300800 */
[----:B------:R4:W-:Y:S04]  /*3380*/  STL [R1+0x88], R225 ;  /* 0x000088e101007387 */ /* 0x0009e80000100800 */
[----:B----4-:R-:W4:Y:S04]  /*3390*/  LDL.LU R225, [R1+0x20] ;  /* 0x0000200001e17983 */ /* 0x010f280000300800 */
[----:B------:R0:W-:Y:S04]  /*33a0*/  STL [R1+0x8c], R224 ;  /* 0x00008ce001007387 */ /* 0x0001e80000100800 */
[----:B0-----:R-:W4:Y:S04]  /*33b0*/  LDL.LU R224, [R1+0x1c] ;  /* 0x00001c0001e07983 */ /* 0x001f280000300800 */
        /* <DEDUP_REMOVED lines=13> */
[----:B0-----:R-:W4:Y:S04]  /*3490*/  LDL.LU R217, [R1] ;  /* 0x0000000001d97983 */ /* 0x001f280000300800 */
[----:B------:R-:W-:Y:S04]  /*34a0*/  STL [R1+0xac], R216 ;  /* 0x0000acd801007387 */ /* 0x000fe80000100800 */
[----:B------:R-:W-:Y:S04]  /*34b0*/  STL [R1+0xb0], R215 ;  /* 0x0000b0d701007387 */ /* 0x000fe80000100800 */
[----:B------:R-:W-:Y:S04]  /*34c0*/  STL [R1+0xb4], R214 ;  /* 0x0000b4d601007387 */ /* 0x000fe80000100800 */
[----:B------:R-:W-:Y:S04]  /*34d0*/  STL [R1+0xb8], R213 ;  /* 0x0000b8d501007387 */ /* 0x000fe80000100800 */
[----:B------:R-:W-:Y:S04]  /*34e0*/  STL [R1+0xbc], R212 ;  /* 0x0000bcd401007387 */ /* 0x000fe80000100800 */
[----:B------:R0:W-:Y:S01]  /*34f0*/  STL [R1+0xc0], R211 ;  /* 0x0000c0d301007387 */ /* 0x0001e20000100800 */
[----:B--2---:R-:W-:-:S01]  /*3500*/  FADD R227, R70, R227 ;  /* 0x000000e346e37221 */ /* 0x004fc20000000000 */
[----:B---3--:R-:W-:Y:S01]  /*3510*/  FADD R226, R69, R226 ;  /* 0x000000e245e27221 */ /* 0x008fe20000000000 */
[----:B----4-:R-:W-:-:S01]  /*3520*/  FADD R225, R68, R225 ;  /* 0x000000e144e17221 */ /* 0x010fc20000000000 */
[----:B------:R-:W-:Y:S01]  /*3530*/  FADD R224, R67, R224 ;  /* 0x000000e043e07221 */ /* 0x000fe20000000000 */
[----:B------:R-:W-:-:S01]  /*3540*/  FADD R223, R66, R223 ;  /* 0x000000df42df7221 */ /* 0x000fc20000000000 */
[----:B------:R-:W-:Y:S01]  /*3550*/  FADD R222, R65, R222 ;  /* 0x000000de41de7221 */ /* 0x000fe20000000000 */
[----:B------:R-:W-:-:S01]  /*3560*/  FADD R221, R64, R221 ;  /* 0x000000dd40dd7221 */ /* 0x000fc20000000000 */
[----:B------:R-:W-:Y:S01]  /*3570*/  FADD R220, R63, R220 ;  /* 0x000000dc3fdc7221 */ /* 0x000fe20000000000 */
[----:B------:R-:W-:-:S01]  /*3580*/  FADD R219, R62, R219 ;  /* 0x000000db3edb7221 */ /* 0x000fc20000000000 */
[----:B------:R-:W-:Y:S01]  /*3590*/  FADD R218, R61, R218 ;  /* 0x000000da3dda7221 */ /* 0x000fe20000000000 */
[----:B------:R-:W-:-:S05]  /*35a0*/  FADD R217, R60, R217 ;  /* 0x000000d93cd97221 */ /* 0x000fca0000000000 */
[----:B------:R2:W-:Y:S04]  /*35b0*/  STL [R1], R217 ;  /* 0x000000d901007387 */ /* 0x0005e80000100800 */
[----:B------:R3:W-:Y:S04]  /*35c0*/  STL [R1+0x4], R218 ;  /* 0x000004da01007387 */ /* 0x0007e80000100800 */
[----:B------:R4:W-:Y:S04]  /*35d0*/  STL [R1+0x8], R219 ;  /* 0x000008db01007387 */ /* 0x0009e80000100800 */
[----:B------:R1:W-:Y:S04]  /*35e0*/  STL [R1+0xc], R220 ;  /* 0x00000cdc01007387 */ /* 0x0003e80000100800 */
[----:B------:R1:W-:Y:S04]  /*35f0*/  STL [R1+0x10], R221 ;  /* 0x000010dd01007387 */ /* 0x0003e80000100800 */
[----:B------:R1:W-:Y:S04]  /*3600*/  STL [R1+0x14], R222 ;  /* 0x000014de01007387 */ /* 0x0003e80000100800 */
[----:B------:R1:W-:Y:S04]  /*3610*/  STL [R1+0x18], R223 ;  /* 0x000018df01007387 */ /* 0x0003e80000100800 */
[----:B------:R1:W-:Y:S04]  /*3620*/  STL [R1+0x1c], R224 ;  /* 0x00001ce001007387 */ /* 0x0003e80000100800 */
[----:B0-----:R-:W4:Y:S04]  /*3630*/  LDL.LU R211, [R1+0x2c] ;  /* 0x00002c0001d37983 */ /* 0x001f280000300800 */
[----:B------:R0:W-:Y:S04]  /*3640*/  STL [R1+0x20], R225 ;  /* 0x000020e101007387 */ /* 0x0001e80000100800 */
[----:B------:R-:W4:Y:S04]  /*3650*/  LDL.LU R212, [R1+0x30] ;  /* 0x0000300001d47983 */ /* 0x000f280000300800 */
[----:B------:R0:W-:Y:S04]  /*3660*/  STL [R1+0x24], R226 ;  /* 0x000024e201007387 */ /* 0x0001e80000100800 */
[----:B------:R-:W4:Y:S04]  /*3670*/  LDL.LU R213, [R1+0x34] ;  /* 0x0000340001d57983 */ /* 0x000f280000300800 */
[----:B------:R0:W-:Y:S04]  /*3680*/  STL [R1+0x28], R227 ;  /* 0x000028e301007387 */ /* 0x0001e80000100800 */
[----:B------:R-:W4:Y:S04]  /*3690*/  LDL.LU R214, [R1+0x38] ;  /* 0x0000380001d67983 */ /* 0x000f280000300800 */
[----:B------:R-:W4:Y:S04]  /*36a0*/  LDL.LU R215, [R1+0x3c] ;  /* 0x00003c0001d77983 */ /* 0x000f280000300800 */
[----:B------:R-:W4:Y:S04]  /*36b0*/  LDL.LU R216, [R1+0x40] ;  /* 0x0000400001d87983 */ /* 0x000f280000300800 */
[----:B--2---:R-:W2:Y:S04]  /*36c0*/  LDL.LU R217, [R1+0x44] ;  /* 0x0000440001d97983 */ /* 0x004ea80000300800 */
[----:B---3--:R-:W3:Y:S04]  /*36d0*/  LDL.LU R218, [R1+0x48] ;  /* 0x0000480001da7983 */ /* 0x008ee80000300800 */
[----:B----4-:R-:W4:Y:S04]  /*36e0*/  LDL.LU R219, [R1+0x4c] ;  /* 0x00004c0001db7983 */ /* 0x010f280000300800 */
[----:B-1----:R-:W4:Y:S04]  /*36f0*/  LDL.LU R220, [R1+0x50] ;  /* 0x0000500001dc7983 */ /* 0x002f280000300800 */
[----:B------:R-:W4:Y:S04]  /*3700*/  LDL.LU R221, [R1+0x54] ;  /* 0x0000540001dd7983 */ /* 0x000f280000300800 */
[----:B------:R-:W4:Y:S04]  /*3710*/  LDL.LU R222, [R1+0x58] ;  /* 0x0000580001de7983 */ /* 0x000f280000300800 */
[----:B------:R-:W4:Y:S04]  /*3720*/  LDL.LU R223, [R1+0x5c] ;  /* 0x00005c0001df7983 */ /* 0x000f280000300800 */
[----:B------:R-:W4:Y:S04]  /*3730*/  LDL.LU R224, [R1+0x60] ;  /* 0x0000600001e07983 */ /* 0x000f280000300800 */
[----:B0-----:R-:W4:Y:S04]  /*3740*/  LDL.LU R225, [R1+0x64] ;  /* 0x0000640001e17983 */ /* 0x001f280000300800 */
[----:B------:R-:W4:Y:S04]  /*3750*/  LDL.LU R226, [R1+0x68] ;  /* 0x0000680001e27983 */ /* 0x000f280000300800 */
[----:B------:R-:W4:Y:S01]  /*3760*/  LDL.LU R227, [R1+0x6c] ;  /* 0x00006c0001e37983 */ /* 0x000f220000300800 */
[----:B------:R-:W-:-:S05]  /*3770*/  FADD R211, R71, R211 ;  /* 0x000000d347d37221 */ /* 0x000fca0000000000 */
[----:B------:R0:W-:Y:S01]  /*3780*/  STL [R1+0x2c], R211 ;  /* 0x00002cd301007387 */ /* 0x0001e20000100800 */
[----:B------:R-:W-:-:S03]  /*3790*/  FADD R212, R72, R212 ;  /* 0x000000d448d47221 */ /* 0x000fc60000000000 */
[----:B0-----:R0:W5:Y:S01]  /*37a0*/  LDL.LU R211, [R1+0xc0] ;  /* 0x0000c00001d37983 */ /* 0x0011620000300800 */
[----:B------:R-:W-:-:S03]  /*37b0*/  FADD R213, R73, R213 ;  /* 0x000000d549d57221 */ /* 0x000fc60000000000 */
[----:B------:R1:W-:Y:S01]  /*37c0*/  STL [R1+0x30], R212 ;  /* 0x000030d401007387 */ /* 0x0003e20000100800 */
[----:B------:R-:W-:-:S01]  /*37d0*/  FADD R214, R74, R214 ;  /* 0x000000d64ad67221 */ /* 0x000fc20000000000 */
[----:B------:R-:W-:Y:S02]  /*37e0*/  FADD R215, R75, R215 ;  /* 0x000000d74bd77221 */ /* 0x000fe40000000000 */
[----:B-1----:R0:W5:Y:S01]  /*37f0*/  LDL.LU R212, [R1+0xbc] ;  /* 0x0000bc0001d47983 */ /* 0x0021620000300800 */
[----:B------:R-:W-:-:S03]  /*3800*/  FADD R216, R76, R216 ;  /* 0x000000d84cd87221 */ /* 0x000fc60000000000 */
[----:B------:R1:W-:Y:S01]  /*3810*/  STL [R1+0x34], R213 ;  /* 0x000034d501007387 */ /* 0x0003e20000100800 */
[----:B--2---:R-:W-:-:S03]  /*3820*/  FADD R217, R77, R217 ;  /* 0x000000d94dd97221 */ /* 0x004fc60000000000 */
[----:B-1----:R0:W5:Y:S01]  /*3830*/  LDL.LU R213, [R1+0xb8] ;  /* 0x0000b80001d57983 */ /* 0x0021620000300800 */
[----:B---3--:R-:W-:-:S03]  /*3840*/  FADD R218, R78, R218 ;  /* 0x000000da4eda7221 */ /* 0x008fc60000000000 */
[----:B------:R1:W-:Y:S01]  /*3850*/  STL [R1+0x38], R214 ;  /* 0x000038d601007387 */ /* 0x0003e20000100800 */
[----:B----4-:R-:W-:-:S01]  /*3860*/  FADD R219, R79, R219 ;  /* 0x000000db4fdb7221 */ /* 0x010fc20000000000 */
[----:B------:R-:W-:Y:S02]  /*3870*/  FADD R220, R80, R220 ;  /* 0x000000dc50dc7221 */ /* 0x000fe40000000000 */
[----:B-1----:R0:W5:Y:S04]  /*3880*/  LDL.LU R214, [R1+0xb4] ;  /* 0x0000b40001d67983 */ /* 0x0021680000300800 */
[----:B------:R1:W-:Y:S01]  /*3890*/  STL [R1+0x3c], R215 ;  /* 0x00003cd701007387 */ /* 0x0003e20000100800 */
[----:B------:R-:W-:-:S01]  /*38a0*/  FADD R221, R81, R221 ;  /* 0x000000dd51dd7221 */ /* 0x000fc20000000000 */
[----:B------:R-:W-:-:S02]  /*38b0*/  FADD R222, R82, R222 ;  /* 0x000000de52de7221 */ /* 0x000fc40000000000 */
[----:B-1----:R0:W5:Y:S04]  /*38c0*/  LDL.LU R215, [R1+0xb0] ;  /* 0x0000b00001d77983 */ /* 0x0021680000300800 */
[----:B------:R1:W-:Y:S01]  /*38d0*/  STL [R1+0x40], R216 ;  /* 0x000040d801007387 */ /* 0x0003e20000100800 */
[----:B------:R-:W-:-:S03]  /*38e0*/  FADD R223, R83, R223 ;  /* 0x000000df53df7221 */ /* 0x000fc60000000000 */
        /* <DEDUP_REMOVED lines=13> */
[----:B------:R1:W-:Y:S04]  /*39c0*/  STL [R1+0x54], R221 ;  /* 0x000054dd01007387 */ /* 0x0003e80000100800 */
        /* <DEDUP_REMOVED lines=12> */
[----:B-1----:R0:W5:Y:S01]  /*3a90*/  LDL.LU R227, [R1+0x80] ;  /* 0x0000800001e37983 */ /* 0x0021620000300800 */
        /* <DEDUP_REMOVED lines=82> */
[----:B0-----:R-:W-:-:S06]  /*3fc0*/  UMOV UR6, URZ ;  /* 0x0000003f00067c82 */ /* 0x001fcc0008000000 */
.L_x_24:
[----:B------:R-:W-:Y:S05]  /*3fd0*/  @!P1 BRA `(.L_x_25) ;  /* 0x0000000000049947 */ /* 0x000fea0003800000 */
[----:B------:R-:W-:Y:S01]  /*3fe0*/  BPT.TRAP 0x1 ;  /* 0x000000040000795c */ /* 0x000fe20000300000 */
.L_x_25:
[----:B------:R-:W-:Y:S02]  /*3ff0*/  UISETP.GT.U32.AND UP0, UPT, UR13, 0x1, UPT ;  /* 0x000000010d00788c */ /* 0x000fe4000bf04070 */
[----:B------:R-:W-:-:S04]  /*4000*/  ULEA UR8, UR25, UR11, 0x3 ;  /* 0x0000000b19087291 */ /* 0x000fc8000f8e183f */
[----:B------:R-:W-:Y:S01]  /*4010*/  UIADD3 UR8, UR8, 0x20, URZ ;  /* 0x0000002008087890 */ /* 0x000fe2000fffe03f */
[----:B------:R-:W-:-:S03]  /*4020*/  PLOP3.LUT P0, PT, PT, PT, UP0, 0x80, 0x0 ;  /* 0x000000000000781c */ /* 0x000fc60003f0f008 */
[----:B------:R-:W-:-:S09]  /*4030*/  UPRMT UR8, URZ, 0x654, UR8 ;  /* 0x000006543f087896 */ /* 0x000fd20008000008 */
[----:B------:R-:W-:Y:S01]  /*4040*/  SYNCS.ARRIVE.TRANS64.RED.A1T0 RZ, [UR8], RZ ;  /* 0x000000ffffff79a7 */ /* 0x000fe20008100408 */
[----:B------:R-:W-:Y:S05]  /*4050*/  @P0 BRA `(.L_x_26) ;  /* 0x0000000000040947 */ /* 0x000fea0003800000 */
[----:B------:R-:W-:Y:S01]  /*4060*/  BPT.TRAP 0x1 ;  /* 0x000000040000795c */ /* 0x000fe20000300000 */
.L_x_26:
[----:B------:R-:W-:Y:S02]  /*4070*/  UISETP.GT.AND UP2, UPT, UR26, 0x1, UPT ;  /* 0x000000011a00788c */ /* 0x000fe4000bf44270 */
[----:B------:R-:W-:Y:S02]  /*4080*/  UIADD3 UR23, UR23, 0x1, URZ ;  /* 0x0000000117177890 */ /* 0x000fe4000fffe03f */
[----:B------:R-:W-:Y:S02]  /*4090*/  UIADD3 UR25, UR25, 0x1, URZ ;  /* 0x0000000119197890 */ /* 0x000fe4000fffe03f */
[----:B------:R-:W-:Y:S01]  /*40a0*/  PLOP3.LUT P0, PT, PT, PT, UP2, 0x80, 0x0 ;  /* 0x000000000000781c */ /* 0x000fe20003f0f028 */
[----:B------:R-:W-:Y:S02]  /*40b0*/  UISETP.NE.AND UP0, UPT, UR23, 0x4, UPT ;  /* 0x000000041700788c */ /* 0x000fe4000bf05270 */
[----:B------:R-:W-:Y:S02]  /*40c0*/  UIADD3 UR16, UR26, -0x1, URZ ;  /* 0xffffffff1a107890 */ /* 0x000fe4000fffe03f */
[----:B------:R-:W-:-:S02]  /*40d0*/  USEL UR8, URZ, 0x1, UP0 ;  /* 0x000000013f087887 */ /* 0x000fc40008000000 */
[----:B------:R-:W-:Y:S02]  /*40e0*/  UISETP.NE.AND UP1, UPT, UR25, 0x4, UPT ;  /* 0x000000041900788c */ /* 0x000fe4000bf25270 */
[----:B------:R-:W-:Y:S02]  /*40f0*/  ULOP3.LUT UR24, UR24, UR8, URZ, 0x3c, !UPT ;  /* 0x0000000818187292 */ /* 0x000fe4000f8e3c3f */
[----:B------:R-:W-:Y:S02]  /*4100*/  USEL UR23, UR23, URZ, UP0 ;  /* 0x0000003f17177287 */ /* 0x000fe40008000000 */
[----:B------:R-:W-:Y:S01]  /*4110*/  USEL UR25, UR25, URZ, UP1 ;  /* 0x0000003f19197287 */ /* 0x000fe20008800000 */
[----:B------:R-:W-:Y:S01]  /*4120*/  UMOV UR8, 0x1 ;  /* 0x0000000100087882 */ /* 0x000fe20000000000 */
[----:B------:R-:W-:Y:S01]  /*4130*/  UMOV UR26, UR16 ;  /* 0x00000010001a7c82 */ /* 0x000fe20008000000 */
[----:B------:R-:W-:Y:S09]  /*4140*/  @P0 BRA `(.L_x_27) ;  /* 0xffffffec002c0947 */ /* 0x000ff2000383ffff */
.L_x_19:
[----:B------:R-:W-:-:S04]  /*4150*/  UISETP.NE.AND UP0, UPT, UR6, URZ, UPT ;  /* 0x0000003f0600728c */ /* 0x000fc8000bf05270 */
[----:B------:R-:W-:-:S06]  /*4160*/  USEL UR6, URZ, 0x1, !UP0 ;  /* 0x000000013f067887 */ /* 0x000fcc000c000000 */
[----:B------:R-:W-:-:S13]  /*4170*/  ISETP.NE.AND P0, PT, RZ, UR6, PT ;  /* 0x00000006ff007c0c */ /* 0x000fda000bf05270 */
[----:B------:R-:W-:Y:S05]  /*4180*/  @!P0 BRA `(.L_x_28) ;  /* 0x0000000c00c48947 */ /* 0x000fea0003800000 */
[----:B------:R-:W-:Y:S02]  /*4190*/  WARPGROUP.DEPBAR.LE gsb0, 0x0 ;  /* 0x00008000000079c5 */ /* 0x000fe40000010000 */
[----:B-----5:R-:W-:Y:S01]  /*41a0*/  FADD R227, R89, R227 ;  /* 0x000000e359e37221 */ /* 0x020fe20000000000 */
[----:B------:R-:W-:-:S04]  /*41b0*/  FADD R228, R88, R228 ;  /* 0x000000e458e47221 */ /* 0x000fc80000000000 */
[----:B------:R2:W-:Y:S04]  /*41c0*/  STL [R1+0x80], R227 ;  /* 0x000080e301007387 */ /* 0x0005e80000100800 */
[----:B--2---:R-:W2:Y:S04]  /*41d0*/  LDL.LU R227, [R1+0x6c] ;  /* 0x00006c0001e37983 */ /* 0x004ea80000300800 */
[----:B--2---:R2:W-:Y:S04]  /*41e0*/  STL [R1+0x84], R227 ;  /* 0x000084e301007387 */ /* 0x0045e80000100800 */
        /* <DEDUP_REMOVED lines=52> */
[----:B--2---:R-:W2:Y:S01]  /*4530*/  LDL.LU R227, [R1] ;  /* 0x0000000001e37983 */ /* 0x004ea20000300800 */
[----:B------:R-:W-:Y:S01]  /*4540*/  FADD R226, R90, R226 ;  /* 0x000000e25ae27221 */ /* 0x000fe20000000000 */
        /* <DEDUP_REMOVED lines=97> */
[----:B--2---:R-:W-:-:S05]  /*4b60*/  FADD R227, R60, R227 ;  /* 0x000000e33ce37221 */ /* 0x004fca0000000000 */
[----:B------:R2:W-:Y:S04]  /*4b70*/  STL [R1], R227 ;  /* 0x000000e301007387 */ /* 0x0005e80000100800 */
[----:B--2---:R-:W2:Y:S02]  /*4b80*/  LDL.LU R227, [R1+0xec] ;  /* 0x0000ec0001e37983 */ /* 0x004ea40000300800 */
[----:B--2---:R-:W-:-:S05]  /*4b90*/  FADD R227, R61, R227 ;  /* 0x000000e33de37221 */ /* 0x004fca0000000000 */
[----:B------:R2:W-:Y:S04]  /*4ba0*/  STL [R1+0x4], R227 ;  /* 0x000004e301007387 */ /* 0x0005e80000100800 */
        /* <DEDUP_REMOVED lines=78> */
[----:B--2---:R2:W5:Y:S02]  /*5090*/  LDL.LU R227, [R1+0x80] ;  /* 0x0000800001e37983 */ /* 0x0045640000300800 */
.L_x_28:
[----:B------:R-:W-:Y:S02]  /*50a0*/  WARPGROUP.DEPBAR.LE gsb0, 0x0 ;  /* 0x00008000000079c5 */ /* 0x000fe40000010000 */
[----:B------:R-:W3:Y:S02]  /*50b0*/  LDC R24, c[0x0][0x28c] ;  /* 0x0000a300ff187b82 */ /* 0x000ee40000000800 */
[----:B---3--:R-:W-:-:S13]  /*50c0*/  ISETP.GE.AND P0, PT, R24, 0x1, PT ;  /* 0x000000011800780c */ /* 0x008fda0003f06270 */
[----:B------:R-:W-:Y:S05]  /*50d0*/  @!P0 BRA `(.L_x_29) ;  /* 0x0000000000408947 */ /* 0x000fea0003800000 */
[----:B------:R-:W-:-:S06]  /*50e0*/  UISETP.NE.AND UP0, UPT, UR22, 0x3, UPT ;  /* 0x000000031600788c */ /* 0x000fcc000bf05270 */
[----:B------:R-:W-:-:S13]  /*50f0*/  PLOP3.LUT P0, PT, PT, PT, UP0, 0x80, 0x0 ;  /* 0x000000000000781c */ /* 0x000fda0003f0f008 */
[----:B------:R-:W-:Y:S05]  /*5100*/  @!P0 BRA `(.L_x_30) ;  /* 0x0000000000048947 */ /* 0x000fea0003800000 */
[----:B------:R-:W-:Y:S01]  /*5110*/  BPT.TRAP 0x1 ;  /* 0x000000040000795c */ /* 0x000fe20000300000 */
.L_x_30:
[----:B------:R-:W-:-:S04]  /*5120*/  UISETP.LT.AND UP0, UPT, UR9, 0x1, UPT ;  /* 0x000000010900788c */ /* 0x000fc8000bf01270 */
[----:B------:R-:W-:Y:S02]  /*5130*/  USEL UR6, UR9, 0x1, UP0 ;  /* 0x0000000109067887 */ /* 0x000fe40008000000 */
[----:B------:R-:W-:Y:S02]  /*5140*/  UISETP.GT.U32.AND UP0, UPT, UR13, 0x1, UPT ;  /* 0x000000010d00788c */ /* 0x000fe4000bf04070 */
[----:B------:R-:W-:-:S04]  /*5150*/  UIADD3 UR6, UR5, UR9, -UR6 ;  /* 0x0000000905067290 */ /* 0x000fc8000fffe806 */
[----:B------:R-:W-:Y:S01]  /*5160*/  USHF.L.U32 UR6, UR6, 0x3, URZ ;  /* 0x0000000306067899 */ /* 0x000fe2000800063f */
[----:B------:R-:W-:-:S03]  /*5170*/  PLOP3.LUT P0, PT, PT, PT, UP0, 0x80, 0x0 ;  /* 0x000000000000781c */ /* 0x000fc60003f0f008 */
[----:B------:R-:W-:-:S04]  /*5180*/  ULOP3.LUT UR6, UR6, 0x18, URZ, 0xc0, !UPT ;  /* 0x0000001806067892 */ /* 0x000fc8000f8ec03f */
[----:B------:R-:W-:-:S04]  /*5190*/  UIADD3 UR6, UR11, 0x20, UR6 ;  /* 0x000000200b067890 */ /* 0x000fc8000fffe006 */
[----:B------:R-:W-:-:S09]  /*51a0*/  UPRMT UR6, URZ, 0x654, UR6 ;  /* 0x000006543f067896 */ /* 0x000fd20008000006 */
[----:B------:R-:W-:Y:S01]  /*51b0*/  SYNCS.ARRIVE.TRANS64.RED.A1T0 RZ, [UR6], RZ ;  /* 0x000000ffffff79a7 */ /* 0x000fe20008100406 */
[----:B------:R-:W-:Y:S05]  /*51c0*/  @P0 BRA `(.L_x_29) ;  /* 0x0000000000040947 */ /* 0x000fea0003800000 */
[----:B------:R-:W-:Y:S01]  /*51d0*/  BPT.TRAP 0x1 ;  /* 0x000000040000795c */ /* 0x000fe20000300000 */
.L_x_29:
[----:B------:R3:W-:Y:S01]  /*51e0*/  STL [R1+0x88], R3 ;  /* 0x0000880301007387 */ /* 0x0007e20000100800 */
[----:B------:R-:W4:Y:S01]  /*51f0*/  LDC R28, c[0x0][0x288] ;  /* 0x0000a200ff1c7b82 */ /* 0x000f220000000800 */
[----:B------:R-:W-:Y:S02]  /*5200*/  ULDC UR6, c[0x0][0x284] ;  /* 0x0000a10000067ab9 */ /* 0x000fe40000000800 */
[----:B---3--:R-:W3:Y:S04]  /*5210*/  LDL.LU R3, [R1+0x78] ;  /* 0x0000780001037983 */ /* 0x008ee80000300800 */
[----:B------:R0:W-:Y:S04]  /*5220*/  STL [R1+0x84], R2 ;  /* 0x0000840201007387 */ /* 0x0001e80000100800 */
[----:B0-----:R-:W2:Y:S04]  /*5230*/  LDL.LU R2, [R1+0x7c] ;  /* 0x00007c0001027983 */ /* 0x001ea80000300800 */
[----:B-----5:R0:W-:Y:S02]  /*5240*/  STL [R1+0x80], R0 ;  /* 0x0000800001007387 */ /* 0x0201e40000100800 */
[----:B0-----:R-:W0:Y:S02]  /*5250*/  S2R R0, SR_TID.X ;  /* 0x0000000000007919 */ /* 0x001e240000002100 */
[----:B0-----:R-:W-:-:S02]  /*5260*/  SHF.R.U32.HI R24, RZ, 0x2, R0 ;  /* 0x00000002ff187819 */ /* 0x001fc40000011600 */
[----:B------:R-:W-:Y:S02]  /*5270*/  LOP3.LUT R26, R0, 0x60, RZ, 0xc0, !PT ;  /* 0x00000060001a7812 */ /* 0x000fe400078ec0ff */
[----:B------:R-:W-:Y:S02]  /*5280*/  SHF.R.U32.HI R27, RZ, 0x7, R0 ;  /* 0x00000007ff1b7819 */ /* 0x000fe40000011600 */
[----:B------:R-:W-:Y:S02]  /*5290*/  LOP3.LUT R25, R24, 0x7, RZ, 0xc0, !PT ;  /* 0x0000000718197812 */ /* 0x000fe400078ec0ff */
[----:B------:R-:W-:Y:S02]  /*52a0*/  SHF.R.U32.HI R26, RZ, 0x1, R26 ;  /* 0x00000001ff1a7819 */ /* 0x000fe4000001161a */
[----:B------:R-:W-:Y:S02]  /*52b0*/  LOP3.LUT R24, R27, 0x1, RZ, 0xc0, !PT ;  /* 0x000000011b187812 */ /* 0x000fe400078ec0ff */
[----:B------:R-:W-:Y:S01]  /*52c0*/  IADD3 R31, RZ, -R26, -R25 ;  /* 0x8000001aff1f7210 */ /* 0x000fe20007ffe819 */
[C---:B------:R-:W-:Y:S01]  /*52d0*/  IMAD.SHL.U32 R32, R0.reuse, 0x2, RZ ;  /* 0x0000000200207824 */ /* 0x040fe200078e00ff */
[----:B------:R-:W-:Y:S01]  /*52e0*/  LOP3.LUT R27, R0, 0x3, RZ, 0xc0, !PT ;  /* 0x00000003001b7812 */ /* 0x000fe200078ec0ff */
[----:B------:R-:W-:-:S02]  /*52f0*/  IMAD.SHL.U32 R30, R24, 0x40, RZ ;  /* 0x00000040181e7824 */ /* 0x000fc400078e00ff */
[----:B------:R-:W-:Y:S02]  /*5300*/  IMAD R31, R24, -0x40, R31 ;  /* 0xffffffc0181f7824 */ /* 0x000fe400078e021f */
[----:B---3--:R-:W-:Y:S02]  /*5310*/  IMAD.SHL.U32 R29, R3, 0x80, RZ ;  /* 0x00000080031d7824 */ /* 0x008fe400078e00ff */
[----:B------:R0:W5:Y:S01]  /*5320*/  LDL.LU R3, [R1+0x88] ;  /* 0x0000880001037983 */ /* 0x0001620000300800 */
[----:B------:R-:W-:Y:S01]  /*5330*/  LOP3.LUT R43, R30, 0x40, R25, 0xe2, !PT ;  /* 0x000000401e2b7812 */ /* 0x000fe200078ee219 */
[----:B----4-:R-:W-:Y:S01]  /*5340*/  IMAD R42, R27, -0x2, R28 ;  /* 0xfffffffe1b2a7824 */ /* 0x010fe200078e021c */
[----:B------:R-:W-:Y:S01]  /*5350*/  ISETP.GE.AND P0, PT, R29, R28, PT ;  /* 0x0000001c1d00720c */ /* 0x000fe20003f06270 */
[C---:B--2---:R-:W-:Y:S02]  /*5360*/  IMAD.SHL.U32 R24, R2.reuse, 0x100, RZ ;  /* 0x0000010002187824 */ /* 0x044fe400078e00ff */
[----:B------:R-:W-:-:S02]  /*5370*/  IMAD.WIDE R38, R2, 0x100, RZ ;  /* 0x0000010002267825 */ /* 0x000fc400078e02ff */
[----:B------:R0:W5:Y:S04]  /*5380*/  LDL.LU R2, [R1+0x84] ;  /* 0x0000840001027983 */ /* 0x0001680000300800 */
[----:B------:R0:W5:Y:S01]  /*5390*/  LDL.LU R0, [R1+0x80] ;  /* 0x0000800001007983 */ /* 0x0001620000300800 */
[----:B------:R-:W-:Y:S01]  /*53a0*/  ISETP.GE.OR P0, PT, R24, UR6, P0 ;  /* 0x0000000618007c0c */ /* 0x000fe20008706670 */
[----:B------:R-:W-:Y:S01]  /*53b0*/  IMAD.IADD R42, R42, 0x1, -R29 ;  /* 0x000000012a2a7824 */ /* 0x000fe200078e0a1d */
[----:B------:R-:W-:Y:S01]  /*53c0*/  IADD3 R41, -R24, UR6, R31 ;  /* 0x0000000618297c10 */ /* 0x000fe2000fffe11f */
[----:B------:R-:W-:Y:S01]  /*53d0*/  IMAD.MOV.U32 R40, RZ, RZ, -0x1 ;  /* 0xffffffffff287424 */ /* 0x000fe200078e00ff */
[----:B------:R-:W-:Y:S02]  /*53e0*/  LOP3.LUT R43, R38, R43, R26, 0xfe, !PT ;  /* 0x0000002b262b7212 */ /* 0x000fe400078efe1a */
[----:B------:R-:W-:-:S07]  /*53f0*/  LOP3.LUT R32, R29, 0x6, R32, 0xf8, !PT ;  /* 0x000000061d207812 */ /* 0x000fce00078ef820 */
[----:B0-----:R-:W-:Y:S05]  /*5400*/  @P0 BRA `(.L_x_31) ;  /* 0x00000090000c0947 */ /* 0x001fea0003800000 */
[----:B------:R-:W0:Y:S01]  /*5410*/  LDC.64 R28, c[0x0][0x5c8] ;  /* 0x00017200ff1c7b82 */ /* 0x000e220000000a00 */
[----:B------:R-:W-:Y:S01]  /*5420*/  USHF.R.S32.HI UR7, URZ, 0x1f, UR12 ;  /* 0x0000001f3f077899 */ /* 0x000fe2000801140c */
[--C-:B------:R-:W-:Y:S01]  /*5430*/  SHF.R.S32.HI R33, RZ, 0x1f, R32.reuse ;  /* 0x0000001fff217819 */ /* 0x100fe20000011420 */
[----:B------:R-:W-:Y:S01]  /*5440*/  ULDC.64 UR10, c[0x0][0x5d0] ;  /* 0x00017400000a7ab9 */ /* 0x000fe20000000a00 */
[----:B------:R-:W-:Y:S01]  /*5450*/  BSSY B0, `(.L_x_31) ;  /* 0x00008fe000007945 */ /* 0x000fe20003800000 */
[----:B------:R-:W-:Y:S02]  /*5460*/  UIMAD UR6, UR7, UR10, URZ ;  /* 0x0000000a070672a4 */ /* 0x000fe4000f8e023f */
[----:B------:R-:W-:Y:S02]  /*5470*/  IMAD.U32 R27, RZ, RZ, UR10 ;  /* 0x0000000aff1b7e24 */ /* 0x000fe4000f8e00ff */
[----:B------:R-:W-:Y:S02]  /*5480*/  UIMAD UR6, UR12, UR11, UR6 ;  /* 0x0000000b0c0672a4 */ /* 0x000fe4000f8e0206 */
[----:B------:R-:W-:Y:S01]  /*5490*/  IMAD.WIDE.U32 R26, R27, UR12, R32 ;  /* 0x0000000c1b1a7c25 */ /* 0x000fe2000f8e0020 */
[----:B------:R-:W-:-:S03]  /*54a0*/  ULDC.64 UR10, c[0x0][0x5c0] ;  /* 0x00017000000a7ab9 */ /* 0x000fc60000000a00 */
[----:B------:R-:W-:Y:S02]  /*54b0*/  VIADD R27, R27, UR6 ;  /* 0x000000061b1b7c36 */ /* 0x000fe40008000000 */
[-C--:B0-----:R-:W-:Y:S01]  /*54c0*/  IMAD R24, R39, R28.reuse, RZ ;  /* 0x0000001c27187224 */ /* 0x081fe200078e02ff */
[----:B------:R-:W-:Y:S01]  /*54d0*/  SHF.L.U64.HI R34, R28, 0x3, R29 ;  /* 0x000000031c227819 */ /* 0x000fe2000001021d */
[----:B------:R-:W-:-:S04]  /*54e0*/  IMAD.WIDE.U32 R26, R43, R28, R26 ;  /* 0x0000001c2b1a7225 */ /* 0x000fc800078e001a */
[----:B------:R-:W-:Y:S01]  /*54f0*/  IMAD R25, R43, R29, R24 ;  /* 0x0000001d2b197224 */ /* 0x000fe200078e0218 */
[----:B------:R-:W-:Y:S01]  /*5500*/  IADD3 R24, P2, R26, UR10, RZ ;  /* 0x0000000a1a187c10 */ /* 0x000fe2000ff5e0ff */
[C---:B------:R-:W-:Y:S01]  /*5510*/  IMAD.SHL.U32 R35, R28.reuse, 0x8, RZ ;  /* 0x000000081c237824 */ /* 0x040fe200078e00ff */
[----:B------:R-:W-:Y:S01]  /*5520*/  LEA R30, P3, R28, R26, 0x7 ;  /* 0x0000001a1c1e7211 */ /* 0x000fe200078638ff */
[----:B------:R-:W-:-:S03]  /*5530*/  IMAD.IADD R27, R27, 0x1, R25 ;  /* 0x000000011b1b7824 */ /* 0x000fc600078e0219 */
[----:B------:R-:W-:Y:S02]  /*5540*/  IADD3 R26, P1, P0, R26, UR10, R35 ;  /* 0x0000000a1a1a7c10 */ /* 0x000fe4000f83e023 */
[----:B------:R-:W-:Y:S02]  /*5550*/  IADD3.X R25, R27, UR11, RZ, P2, !PT ;  /* 0x0000000b1b197c10 */ /* 0x000fe400097fe4ff */
[----:B------:R-:W-:Y:S02]  /*5560*/  FSETP.NEU.AND P2, PT, RZ, UR21, PT ;  /* 0x00000015ff007c0b */ /* 0x000fe4000bf4d000 */
[----:B------:R-:W-:Y:S02]  /*5570*/  LEA.HI.X R31, R28, R27, R29, 0x7, P3 ;  /* 0x0000001b1c1f7211 */ /* 0x000fe400018f3c1d */
[C---:B------:R-:W-:Y:S02]  /*5580*/  IADD3 R28, P3, R30.reuse, UR10, RZ ;  /* 0x0000000a1e1c7c10 */ /* 0x040fe4000ff7e0ff */
[----:B------:R-:W-:-:S02]  /*5590*/  IADD3 R30, P5, P6, R30, UR10, R35 ;  /* 0x0000000a1e1e7c10 */ /* 0x000fc4000febe023 */
[----:B------:R-:W-:Y:S02]  /*55a0*/  IADD3.X R29, R31, UR11, RZ, P3, !PT ;  /* 0x0000000b1f1d7c10 */ /* 0x000fe40009ffe4ff */
[--C-:B------:R-:W-:Y:S02]  /*55b0*/  IADD3.X R27, R27, UR11, R34.reuse, P1, P0 ;  /* 0x0000000b1b1b7c10 */ /* 0x100fe40008fe0422 */
[----:B------:R-:W-:Y:S01]  /*55c0*/  IADD3.X R31, R31, UR11, R34, P5, P6 ;  /* 0x0000000b1f1f7c10 */ /* 0x000fe2000afec422 */
[----:B------:R-:W-:Y:S06]  /*55d0*/  @!P2 BRA `(.L_x_32) ;  /* 0x0000006c0014a947 */ /* 0x000fec0003800000 */
[----:B------:R-:W-:Y:S01]  /*55e0*/  ULDC.64 UR10, c[0x0][0x5b8] ;  /* 0x00016e00000a7ab9 */ /* 0x000fe20000000a00 */
[----:B------:R-:W-:Y:S01]  /*55f0*/  ISETP.GE.AND P0, PT, R41, 0x1, PT ;  /* 0x000000012900780c */ /* 0x000fe20003f06270 */
[----:B------:R-:W-:Y:S02]  /*5600*/  UIMAD UR6, UR7, UR10, URZ ;  /* 0x0000000a070672a4 */ /* 0x000fe4000f8e023f */
[----:B------:R-:W-:Y:S01]  /*5610*/  IMAD.U32 R35, RZ, RZ, UR10 ;  /* 0x0000000aff237e24 */ /* 0x000fe2000f8e00ff */
[----:B------:R-:W-:Y:S01]  /*5620*/  BSSY B1, `(.L_x_33) ;  /* 0x0000010000017945 */ /* 0x000fe20003800000 */
[----:B------:R-:W-:Y:S01]  /*5630*/  ISETP.LT.OR P3, PT, R42, 0x1, !P0 ;  /* 0x000000012a00780c */ /* 0x000fe20004761670 */
[----:B------:R-:W-:Y:S02]  /*5640*/  UIMAD UR6, UR12, UR11, UR6 ;  /* 0x0000000b0c0672a4 */ /* 0x000fe4000f8e0206 */
[----:B------:R-:W-:Y:S01]  /*5650*/  IMAD.WIDE.U32 R32, R35, UR12, R32 ;  /* 0x0000000c23207c25 */ /* 0x000fe2000f8e0020 */
[----:B------:R-:W-:-:S03]  /*5660*/  ULDC.64 UR10, c[0x0][0x5a8] ;  /* 0x00016a00000a7ab9 */ /* 0x000fc60000000a00 */
[----:B------:R-:W-:Y:S02]  /*5670*/  IMAD.MOV.U32 R36, RZ, RZ, R32 ;  /* 0x000000ffff247224 */ /* 0x000fe400078e0020 */
[----:B------:R-:W-:Y:S01]  /*5680*/  VIADD R37, R33, UR6 ;  /* 0x0000000621257c36 */ /* 0x000fe20008000000 */
[----:B------:R-:W-:Y:S02]  /*5690*/  ULDC.64 UR6, c[0x0][0x5b0] ;  /* 0x00016c0000067ab9 */ /* 0x000fe40000000a00 */
[----:B------:R-:W-:Y:S02]  /*56a0*/  IMAD R34, R39, UR6, RZ ;  /* 0x0000000627227c24 */ /* 0x000fe4000f8e02ff */
[----:B------:R-:W-:-:S04]  /*56b0*/  IMAD.WIDE.U32 R32, R43, UR6, R36 ;  /* 0x000000062b207c25 */ /* 0x000fc8000f8e0024 */
[--C-:B------:R-:W-:Y:S01]  /*56c0*/  IMAD R35, R43, UR7, R34.reuse ;  /* 0x000000072b237c24 */ /* 0x100fe2000f8e0222 */
[----:B------:R-:W-:Y:S02]  /*56d0*/  IADD3 R32, P1, R32, UR10, RZ ;  /* 0x0000000a20207c10 */ /* 0x000fe4000ff3e0ff */
[----:B------:R-:W-:Y:S02]  /*56e0*/  PRMT R34, RZ, 0x7610, R34 ;  /* 0x00007610ff227816 */ /* 0x000fe40000000022 */
[----:B------:R-:W-:Y:S01]  /*56f0*/  IADD3.X R33, R33, UR11, R35, P1, !PT ;  /* 0x0000000b21217c10 */ /* 0x000fe20008ffe423 */
[----:B------:R-:W-:Y:S08]  /*5700*/  @P3 BRA `(.L_x_34) ;  /* 0x0000000000043947 */ /* 0x000ff00003800000 */
[----:B------:R0:W5:Y:S02]  /*5710*/  LDG.E.U8 R34, desc[UR14][R32.64] ;  /* 0x0000000e20227981 */ /* 0x000164000c1e1100 */
.L_x_34:
[----:B------:R-:W-:Y:S05]  /*5720*/  BSYNC B1 ;  /* 0x0000000000017941 */ /* 0x000fea0003800000 */
.L_x_33:
[----:B-----5:R-:W-:Y:S01]  /*5730*/  LOP3.LUT R34, R34, 0xff, RZ, 0xc0, !PT ;  /* 0x000000ff22227812 */ /* 0x020fe200078ec0ff */
[----:B------:R-:W-:Y:S01]  /*5740*/  BSSY B1, `(.L_x_35) ;  /* 0x000000b000017945 */ /* 0x000fe20003800000 */
[----:B------:R-:W-:Y:S02]  /*5750*/  ISETP.LT.OR P2, PT, R42, 0x2, !P0 ;  /* 0x000000022a00780c */ /* 0x000fe40004741670 */
[----:B------:R-:W-:-:S05]  /*5760*/  F2FP.F16.E5M2.UNPACK_B R34, R34 ;  /* 0x00000022ff22723e */ /* 0x000fca00020004ff */
[----:B------:R-:W-:-:S05]  /*5770*/  HADD2.F32 R34, -RZ, R34.H0_H0 ;  /* 0x20000022ff227230 */ /* 0x000fca0000004100 */
[----:B------:R-:W-:Y:S01]  /*5780*/  FMUL R35, R34, UR21 ;  /* 0x0000001522237c20 */ /* 0x000fe20008400000 */
[----:B------:R-:W-:-:S03]  /*5790*/  PRMT R34, RZ, 0x7610, R34 ;  /* 0x00007610ff227816 */ /* 0x000fc60000000022 */
[----:B------:R-:W-:-:S05]  /*57a0*/  FFMA R35, R228, UR20, R35 ;  /* 0x00000014e4237c23 */ /* 0x000fca0008000023 */
[----:B------:R-:W-:-:S05]  /*57b0*/  F2FP.SATFINITE.E5M2.F32.PACK_AB_MERGE_C R35, RZ, R35, RZ ;  /* 0x00000023ff23723e */ /* 0x000fca00048060ff */
[----:B------:R2:W-:Y:S01]  /*57c0*/  @!P3 STG.E.U8 desc[UR14][R24.64], R35 ;  /* 0x000000231800b986 */ /* 0x0005e2000c10110e */
[----:B------:R-:W-:Y:S05]  /*57d0*/  @P2 BRA `(.L_x_36) ;  /* 0x0000000000042947 */ /* 0x000fea0003800000 */
[----:B------:R3:W5:Y:S02]  /*57e0*/  LDG.E.U8 R34, desc[UR14][R32.64+0x1] ;  /* 0x0000010e20227981 */ /* 0x000764000c1e1100 */
.L_x_36:
[----:B------:R-:W-:Y:S05]  /*57f0*/  BSYNC B1 ;  /* 0x0000000000017941 */ /* 0x000fea0003800000 */
.L_x_35:
[----:B-----5:R-:W-:Y:S01]  /*5800*/  LOP3.LUT R34, R34, 0xff, RZ, 0xc0, !PT ;  /* 0x000000ff22227812 */ /* 0x020fe200078ec0ff */
[----:B------:R-:W-:Y:S01]  /*5810*/  BSSY B1, `(.L_x_37) ;  /* 0x0000013000017945 */ /* 0x000fe20003800000 */
[----:B------:R-:W-:Y:S02]  /*5820*/  IADD3 R45, P1, R43, 0x8, RZ ;  /* 0x000000082b2d7810 */ /* 0x000fe40007f3e0ff */
[----:B------:R-:W-:-:S03]  /*5830*/  F2FP.F16.E5M2.UNPACK_B R34, R34 ;  /* 0x00000022ff22723e */ /* 0x000fc600020004ff */
[----:B--2---:R-:W-:Y:S01]  /*5840*/  IMAD.X R35, RZ, RZ, R39, P1 ;  /* 0x000000ffff237224 */ /* 0x004fe200008e0627 */
[----:B------:R-:W-:Y:S01]  /*5850*/  ISETP.GE.AND P1, PT, R41, 0x9, PT ;  /* 0x000000092900780c */ /* 0x000fe20003f26270 */
[----:B------:R-:W-:Y:S02]  /*5860*/  HADD2.F32 R34, -RZ, R34.H0_H0 ;  /* 0x20000022ff227230 */ /* 0x000fe40000004100 */
[----:B------:R-:W-:Y:S01]  /*5870*/  IMAD R46, R35, UR6, RZ ;  /* 0x00000006232e7c24 */ /* 0x000fe2000f8e02ff */
[----:B------:R-:W-:Y:S02]  /*5880*/  ISETP.LT.OR P5, PT, R42, 0x1, !P1 ;  /* 0x000000012a00780c */ /* 0x000fe40004fa1670 */
[----:B------:R-:W-:Y:S01]  /*5890*/  FMUL R44, R34, UR21 ;  /* 0x00000015222c7c20 */ /* 0x000fe20008400000 */
[----:B------:R-:W-:-:S04]  /*58a0*/  IMAD.WIDE.U32 R34, R45, UR6, R36 ;  /* 0x000000062d227c25 */ /* 0x000fc8000f8e0024 */
[----:B------:R-:W-:Y:S01]  /*58b0*/  FFMA R44, R227, UR20, R44 ;  /* 0x00000014e32c7c23 */ /* 0x000fe2000800002c */
[----:B------:R-:W-:Y:S01]  /*58c0*/  IMAD R45, R45, UR7, R46 ;  /* 0x000000072d2d7c24 */ /* 0x000fe2000f8e022e */
[----:B------:R-:W-:-:S03]  /*58d0*/  IADD3 R34, P3, R34, UR10, RZ ;  /* 0x0000000a22227c10 */ /* 0x000fc6000ff7e0ff */
[----:B------:R-:W-:Y:S02]  /*58e0*/  F2FP.SATFINITE.E5M2.F32.PACK_AB_MERGE_C R47, RZ, R44, RZ ;  /* 0x0000002cff2f723e */ /* 0x000fe400048060ff */
[----:B------:R-:W-:Y:S02]  /*58f0*/  IADD3.X R35, R35, UR11, R45, P3, !PT ;  /* 0x0000000b23237c10 */ /* 0x000fe40009ffe42d */
[----:B------:R-:W-:Y:S01]  /*5900*/  PRMT R44, RZ, 0x7610, R44 ;  /* 0x00007610ff2c7816 */ /* 0x000fe2000000002c */
[----:B------:R2:W-:Y:S01]  /*5910*/  @!P2 STG.E.U8 desc[UR14][R24.64+0x1], R47 ;  /* 0x0000012f1800a986 */ /* 0x0005e2000c10110e */
[----:B------:R-:W-:Y:S05]  /*5920*/  @P5 BRA `(.L_x_38) ;  /* 0x0000000000045947 */ /* 0x000fea0003800000 */
[----:B------:R4:W5:Y:S02]  /*5930*/  LDG.E.U8 R44, desc[UR14][R34.64] ;  /* 0x0000000e222c7981 */ /* 0x000964000c1e1100 */
.L_x_38:
[----:B------:R-:W-:Y:S05]  /*5940*/  BSYNC B1 ;  /* 0x0000000000017941 */ /* 0x000fea0003800000 */
.L_x_37:
        /* <DEDUP_REMOVED lines=12> */
.L_x_40:
[----:B------:R-:W-:Y:S05]  /*5a10*/  BSYNC B1 ;  /* 0x0000000000017941 */ /* 0x000fea0003800000 */
.L_x_39:
[----:B-----5:R-:W-:Y:S01]  /*5a20*/  LOP3.LUT R44, R44, 0xff, RZ, 0xc0, !PT ;  /* 0x000000ff2c2c7812 */ /* 0x020fe200078ec0ff */
[----:B------:R-:W-:Y:S01]  /*5a30*/  BSSY B1, `(.L_x_41) ;  /* 0x000000b000017945 */ /* 0x000fe20003800000 */
[----:B------:R-:W-:Y:S02]  /*5a40*/  ISETP.LT.OR P3, PT, R42, 0x9, !P0 ;  /* 0x000000092a00780c */ /* 0x000fe40004761670 */
[----:B------:R-:W-:-:S05]  /*5a50*/  F2FP.F16.E5M2.UNPACK_B R44, R44 ;  /* 0x0000002cff2c723e */ /* 0x000fca00020004ff */
[----:B------:R-:W-:-:S05]  /*5a60*/  HADD2.F32 R44, -RZ, R44.H0_H0 ;  /* 0x2000002cff2c7230 */ /* 0x000fca0000004100 */
[----:B------:R-:W-:-:S04]  /*5a70*/  FMUL R44, R44, UR21 ;  /* 0x000000152c2c7c20 */ /* 0x000fc80008400000 */
[----:B------:R-:W-:-:S05]  /*5a80*/  FFMA R44, R225, UR20, R44 ;  /* 0x00000014e12c7c23 */ /* 0x000fca000800002c */
[----:B0-----:R-:W-:Y:S02]  /*5a90*/  F2FP.SATFINITE.E5M2.F32.PACK_AB_MERGE_C R45, RZ, R44, RZ ;  /* 0x0000002cff2d723e */ /* 0x001fe400048060ff */
[----:B------:R-:W-:-:S03]  /*5aa0*/  PRMT R44, RZ, 0x7610, R44 ;  /* 0x00007610ff2c7816 */ /* 0x000fc6000000002c */
[----:B------:R0:W-:Y:S01]  /*5ab0*/  @!P2 STG.E.U8 desc[UR14][R26.64+0x1], R45 ;  /* 0x0000012d1a00a986 */ /* 0x0001e2000c10110e */
[----:B------:R-:W-:Y:S05]  /*5ac0*/  @P3 BRA `(.L_x_42) ;  /* 0x0000000000043947 */ /* 0x000fea0003800000 */
[----:B------:R0:W5:Y:S02]  /*5ad0*/  LDG.E.U8 R44, desc[UR14][R32.64+0x8] ;  /* 0x0000080e202c7981 */ /* 0x000164000c1e1100 */
.L_x_42:
[----:B------:R-:W-:Y:S05]  /*5ae0*/  BSYNC B1 ;  /* 0x0000000000017941 */ /* 0x000fea0003800000 */
.L_x_41:
[----:B-----5:R-:W-:Y:S01]  /*5af0*/  LOP3.LUT R44, R44, 0xff, RZ, 0xc0, !PT ;  /* 0x000000ff2c2c7812 */ /* 0x020fe200078ec0ff */
[----:B------:R-:W-:Y:S01]  /*5b00*/  BSSY B1, `(.L_x_43) ;  /* 0x000000b000017945 */ /* 0x000fe20003800000 */
[----:B------:R-:W-:Y:S02]  /*5b10*/  ISETP.LT.OR P2, PT, R42, 0xa, !P0 ;  /* 0x0000000a2a00780c */ /* 0x000fe40004741670 */
[----:B------:R-:W-:-:S05]  /*5b20*/  F2FP.F16.E5M2.UNPACK_B R44, R44 ;  /* 0x0000002cff2c723e */ /* 0x000fca00020004ff */
[----:B------:R-:W-:-:S05]  /*5b30*/  HADD2.F32 R44, -RZ, R44.H0_H0 ;  /* 0x2000002cff2c7230 */ /* 0x000fca0000004100 */
[----:B0-----:R-:W-:Y:S01]  /*5b40*/  FMUL R45, R44, UR21 ;  /* 0x000000152c2d7c20 */ /* 0x001fe20008400000 */
[----:B------:R-:W-:-:S03]  /*5b50*/  PRMT R44, RZ, 0x7610, R44 ;  /* 0x00007610ff2c7816 */ /* 0x000fc6000000002c */
[----:B------:R-:W-:-:S05]  /*5b60*/  FFMA R45, R224, UR20, R45 ;  /* 0x00000014e02d7c23 */ /* 0x000fca000800002d */
[----:B------:R-:W-:-:S05]  /*5b70*/  F2FP.SATFINITE.E5M2.F32.PACK_AB_MERGE_C R45, RZ, R45, RZ ;  /* 0x0000002dff2d723e */ /* 0x000fca00048060ff */
[----:B------:R0:W-:Y:S01]  /*5b80*/  @!P3 STG.E.U8 desc[UR14][R24.64+0x8], R45 ;  /* 0x0000082d1800b986 */ /* 0x0001e2000c10110e */
[----:B------:R-:W-:Y:S05]  /*5b90*/  @P2 BRA `(.L_x_44) ;  /* 0x0000000000042947 */ /* 0x000fea0003800000 */
[----:B------:R0:W5:Y:S02]  /*5ba0*/  LDG.E.U8 R44, desc[UR14][R32.64+0x9] ;  /* 0x0000090e202c7981 */ /* 0x000164000c1e1100 */
.L_x_44:
[----:B------:R-:W-:Y:S05]  /*5bb0*/  BSYNC B1 ;  /* 0x0000000000017941 */ /* 0x000fea0003800000 */
.L_x_43:
        /* <DEDUP_REMOVED lines=12> */
.L_x_46:
[----:B------:R-:W-:Y:S05]  /*5c80*/  BSYNC B1 ;  /* 0x0000000000017941 */ /* 0x000fea0003800000 */
.L_x_45:
        /* <DEDUP_REMOVED lines=12> */
.L_x_48:
[----:B------:R-:W-:Y:S05]  /*5d50*/  BSYNC B1 ;  /* 0x0000000000017941 */ /* 0x000fea0003800000 */
.L_x_47:
        /* <DEDUP_REMOVED lines=12> */
.L_x_50:
[----:B------:R-:W-:Y:S05]  /*5e20*/  BSYNC B1 ;  /* 0x0000000000017941 */ /* 0x000fea0003800000 */
.L_x_49:
        /* <DEDUP_REMOVED lines=12> */
.L_x_52:
[----:B------:R-:W-:Y:S05]  /*5ef0*/  BSYNC B1 ;  /* 0x0000000000017941 */ /* 0x000fea0003800000 */
.L_x_51:
        /* <DEDUP_REMOVED lines=12> */
.L_x_54:
[----:B------:R-:W-:Y:S05]  /*5fc0*/  BSYNC B1 ;  /* 0x0000000000017941 */ /* 0x000fea0003800000 */
.L_x_53:
        /* <DEDUP_REMOVED lines=12> */
.L_x_56:
[----:B------:R-:W-:Y:S05]  /*6090*/  BSYNC B1 ;  /* 0x0000000000017941 */ /* 0x000fea0003800000 */
.L_x_55:
        /* <DEDUP_REMOVED lines=12> */
.L_x_58:
[----:B------:R-:W-:Y:S05]  /*6160*/  BSYNC B1 ;  /* 0x0000000000017941 */ /* 0x000fea0003800000 */
.L_x_57:
        /* <DEDUP_REMOVED lines=12> */
.L_x_60:
[----:B------:R-:W-:Y:S05]  /*6230*/  BSYNC B1 ;  /* 0x0000000000017941 */ /* 0x000fea0003800000 */
.L_x_59:
        /* <DEDUP_REMOVED lines=12> */
.L_x_62:
[----:B------:R-:W-:Y:S05]  /*6300*/  BSYNC B1 ;  /* 0x0000000000017941 */ /* 0x000fea0003800000 */
.L_x_61:
        /* <DEDUP_REMOVED lines=12> */
.L_x_64:
[----:B------:R-:W-:Y:S05]  /*63d0*/  BSYNC B1 ;  /* 0x0000000000017941 */ /* 0x000fea0003800000 */
.L_x_63:
        /* <DEDUP_REMOVED lines=12> */
.L_x_66:
[----:B------:R-:W-:Y:S05]  /*64a0*/  BSYNC B1 ;  /* 0x0000000000017941 */ /* 0x000fea0003800000 */
.L_x_65:
        /* <DEDUP_REMOVED lines=12> */
.L_x_68:
[----:B------:R-:W-:Y:S05]  /*6570*/  BSYNC B1 ;  /* 0x0000000000017941 */ /* 0x000fea0003800000 */
.L_x_67:
        /* <DEDUP_REMOVED lines=12> */
.L_x_70:
[----:B------:R-:W-:Y:S05]  /*6640*/  BSYNC B1 ;  /* 0x0000000000017941 */ /* 0x000fea0003800000 */
.L_x_69:
        /* <DEDUP_REMOVED lines=12> */
.L_x_72:
[----:B------:R-:W-:Y:S05]  /*6710*/  BSYNC B1 ;  /* 0x0000000000017941 */ /* 0x000fea0003800000 */
.L_x_71:
        /* <DEDUP_REMOVED lines=12> */
.L_x_74:
[----:B------:R-:W-:Y:S05]  /*67e0*/  BSYNC B1 ;  /* 0x0000000000017941 */ /* 0x000fea0003800000 */
.L_x_73:
        /* <DEDUP_REMOVED lines=12> */
.L_x_76:
[----:B------:R-:W-:Y:S05]  /*68b0*/  BSYNC B1 ;  /* 0x0000000000017941 */ /* 0x000fea0003800000 */
.L_x_75:
        /* <DEDUP_REMOVED lines=12> */
.L_x_78:
[----:B------:R-:W-:Y:S05]  /*6980*/  BSYNC B1 ;  /* 0x0000000000017941 */ /* 0x000fea0003800000 */
.L_x_77:
        /* <DEDUP_REMOVED lines=12> */
.L_x_80:
[----:B------:R-:W-:Y:S05]  /*6a50*/  BSYNC B1 ;  /* 0x0000000000017941 */ /* 0x000fea0003800000 */
.L_x_79:
        /* <DEDUP_REMOVED lines=12> */
.L_x_82:
[----:B------:R-:W-:Y:S05]  /*6b20*/  BSYNC B1 ;  /* 0x0000000000017941 */ /* 0x000fea0003800000 */
.L_x_81:
        /* <DEDUP_REMOVED lines=12> */
.L_x_84:
[----:B------:R-:W-:Y:S05]  /*6bf0*/  BSYNC B1 ;  /* 0x0000000000017941 */ /* 0x000fea0003800000 */
.L_x_83:
        /* <DEDUP_REMOVED lines=12> */
.L_x_86:
[----:B------:R-:W-:Y:S05]  /*6cc0*/  BSYNC B1 ;  /* 0x0000000000017941 */ /* 0x000fea0003800000 */
.L_x_85:
        /* <DEDUP_REMOVED lines=12> */
.L_x_88:
[----:B------:R-:W-:Y:S05]  /*6d90*/  BSYNC B1 ;  /* 0x0000000000017941 */ /* 0x000fea0003800000 */
.L_x_87:
        /* <DEDUP_REMOVED lines=12> */
.L_x_90:
[----:B------:R-:W-:Y:S05]  /*6e60*/  BSYNC B1 ;  /* 0x0000000000017941 */ /* 0x000fea0003800000 */
.L_x_89:
        /* <DEDUP_REMOVED lines=12> */
.L_x_92:
[----:B------:R-:W-:Y:S05]  /*6f30*/  BSYNC B1 ;  /* 0x0000000000017941 */ /* 0x000fea0003800000 */
.L_x_91:
        /* <DEDUP_REMOVED lines=12> */
.L_x_94:
[----:B------:R-:W-:Y:S05]  /*7000*/  BSYNC B1 ;  /* 0x0000000000017941 */ /* 0x000fea0003800000 */
.L_x_93:
        /* <DEDUP_REMOVED lines=12> */
.L_x_96:
[----:B------:R-:W-:Y:S05]  /*70d0*/  BSYNC B1 ;  /* 0x0000000000017941 */ /* 0x000fea0003800000 */
.L_x_95:
        /* <DEDUP_REMOVED lines=12> */
.L_x_98:
[----:B------:R-:W-:Y:S05]  /*71a0*/  BSYNC B1 ;  /* 0x0000000000017941 */ /* 0x000fea0003800000 */
.L_x_97:
        /* <DEDUP_REMOVED lines=12> */
.L_x_100:
[----:B------:R-:W-:Y:S05]  /*7270*/  BSYNC B1 ;  /* 0x0000000000017941 */ /* 0x000fea0003800000 */
.L_x_99:
        /* <DEDUP_REMOVED lines=12> */
.L_x_102:
[----:B------:R-:W-:Y:S05]  /*7340*/  BSYNC B1 ;  /* 0x0000000000017941 */ /* 0x000fea0003800000 */
.L_x_101:
        /* <DEDUP_REMOVED lines=12> */
.L_x_104:
[----:B------:R-:W-:Y:S05]  /*7410*/  BSYNC B1 ;  /* 0x0000000000017941 */ /* 0x000fea0003800000 */
.L_x_103:
        /* <DEDUP_REMOVED lines=12> */
.L_x_106:
[----:B------:R-:W-:Y:S05]  /*74e0*/  BSYNC B1 ;  /* 0x0000000000017941 */ /* 0x000fea0003800000 */
.L_x_105:
        /* <DEDUP_REMOVED lines=12> */
.L_x_108:
[----:B------:R-:W-:Y:S05]  /*75b0*/  BSYNC B1 ;  /* 0x0000000000017941 */ /* 0x000fea0003800000 */
.L_x_107:
        /* <DEDUP_REMOVED lines=12> */
.L_x_110:
[----:B------:R-:W-:Y:S05]  /*7680*/  BSYNC B1 ;  /* 0x0000000000017941 */ /* 0x000fea0003800000 */
.L_x_109:
        /* <DEDUP_REMOVED lines=12> */
.L_x_112:
[----:B------:R-:W-:Y:S05]  /*7750*/  BSYNC B1 ;  /* 0x0000000000017941 */ /* 0x000fea0003800000 */
.L_x_111:
        /* <DEDUP_REMOVED lines=12> */
.L_x_114:
[----:B------:R-:W-:Y:S05]  /*7820*/  BSYNC B1 ;  /* 0x0000000000017941 */ /* 0x000fea0003800000 */
.L_x_113:
        /* <DEDUP_REMOVED lines=12> */
.L_x_116:
[----:B------:R-:W-:Y:S05]  /*78f0*/  BSYNC B1 ;  /* 0x0000000000017941 */ /* 0x000fea0003800000 */
.L_x_115:
        /* <DEDUP_REMOVED lines=12> */
.L_x_118:
[----:B------:R-:W-:Y:S05]  /*79c0*/  BSYNC B1 ;  /* 0x0000000000017941 */ /* 0x000fea0003800000 */
.L_x_117:
        /* <DEDUP_REMOVED lines=12> */
.L_x_120:
[----:B------:R-:W-:Y:S05]  /*7a90*/  BSYNC B1 ;  /* 0x0000000000017941 */ /* 0x000fea0003800000 */
.L_x_119:
        /* <DEDUP_REMOVED lines=12> */
.L_x_122:
[----:B------:R-:W-:Y:S05]  /*7b60*/  BSYNC B1 ;  /* 0x0000000000017941 */ /* 0x000fea0003800000 */
.L_x_121:
        /* <DEDUP_REMOVED lines=12> */
.L_x_124:
[----:B------:R-:W-:Y:S05]  /*7c30*/  BSYNC B1 ;  /* 0x0000000000017941 */ /* 0x000fea0003800000 */
.L_x_123:
        /* <DEDUP_REMOVED lines=12> */
.L_x_126:
[----:B------:R-:W-:Y:S05]  /*7d00*/  BSYNC B1 ;  /* 0x0000000000017941 */ /* 0x000fea0003800000 */
.L_x_125:
        /* <DEDUP_REMOVED lines=12> */
.L_x_128:
[----:B------:R-:W-:Y:S05]  /*7dd0*/  BSYNC B1 ;  /* 0x0000000000017941 */ /* 0x000fea0003800000 */
.L_x_127:
        /* <DEDUP_REMOVED lines=12> */
.L_x_130:
[----:B------:R-:W-:Y:S05]  /*7ea0*/  BSYNC B1 ;  /* 0x0000000000017941 */ /* 0x000fea0003800000 */
.L_x_129:
        /* <DEDUP_REMOVED lines=12> */
.L_x_132:
[----:B------:R-:W-:Y:S05]  /*7f70*/  BSYNC B1 ;  /* 0x0000000000017941 */ /* 0x000fea0003800000 */
.L_x_131:
        /* <DEDUP_REMOVED lines=12> */
.L_x_134:
[----:B------:R-:W-:Y:S05]  /*8040*/  BSYNC B1 ;  /* 0x0000000000017941 */ /* 0x000fea0003800000 */
.L_x_133:
        /* <DEDUP_REMOVED lines=12> */
.L_x_136:
[----:B------:R-:W-:Y:S05]  /*8110*/  BSYNC B1 ;  /* 0x0000000000017941 */ /* 0x000fea0003800000 */
.L_x_135:
        /* <DEDUP_REMOVED lines=12> */
.L_x_138:
[----:B------:R-:W-:Y:S05]  /*81e0*/  BSYNC B1 ;  /* 0x0000000000017941 */ /* 0x000fea0003800000 */
.L_x_137:
        /* <DEDUP_REMOVED lines=12> */
.L_x_140:
[----:B------:R-:W-:Y:S05]  /*82b0*/  BSYNC B1 ;  /* 0x0000000000017941 */ /* 0x000fea0003800000 */
.L_x_139:
        /* <DEDUP_REMOVED lines=12> */
.L_x_142:
[----:B------:R-:W-:Y:S05]  /*8380*/  BSYNC B1 ;  /* 0x0000000000017941 */ /* 0x000fea0003800000 */
.L_x_141:
        /* <DEDUP_REMOVED lines=12> */
.L_x_144:
[----:B------:R-:W-:Y:S05]  /*8450*/  BSYNC B1 ;  /* 0x0000000000017941 */ /* 0x000fea0003800000 */
.L_x_143:
        /* <DEDUP_REMOVED lines=12> */
.L_x_146:
[----:B------:R-:W-:Y:S05]  /*8520*/  BSYNC B1 ;  /* 0x0000000000017941 */ /* 0x000fea0003800000 */
.L_x_145:
        /* <DEDUP_REMOVED lines=12> */
.L_x_148:
[----:B------:R-:W-:Y:S05]  /*85f0*/  BSYNC B1 ;  /* 0x0000000000017941 */ /* 0x000fea0003800000 */
.L_x_147:
        /* <DEDUP_REMOVED lines=12> */
.L_x_150:
[----:B------:R-:W-:Y:S05]  /*86c0*/  BSYNC B1 ;  /* 0x0000000000017941 */ /* 0x000fea0003800000 */
.L_x_149:
        /* <DEDUP_REMOVED lines=12> */
.L_x_152:
[----:B------:R-:W-:Y:S05]  /*8790*/  BSYNC B1 ;  /* 0x0000000000017941 */ /* 0x000fea0003800000 */
.L_x_151:
        /* <DEDUP_REMOVED lines=12> */
.L_x_154:
[----:B------:R-:W-:Y:S05]  /*8860*/  BSYNC B1 ;  /* 0x0000000000017941 */ /* 0x000fea0003800000 */
.L_x_153:
        /* <DEDUP_REMOVED lines=12> */
.L_x_156:
[----:B------:R-:W-:Y:S05]  /*8930*/  BSYNC B1 ;  /* 0x0000000000017941 */ /* 0x000fea0003800000 */
.L_x_155:
[----:B-----5:R-:W-:Y:S01]  /*8940*/  LOP3.LUT R44, R44, 0xff, RZ, 0xc0, !PT ;  /* 0x000000ff2c2c7812 */ /* 0x020fe200078ec0ff */
[----:B------:R-:W-:Y:S01]  /*8950*/  BSSY B1, `(.L_x_157) ;  /* 0x000000b000017945 */ /* 0x000fe20003800000 */
[----:B------:R-:W-:Y:S02]  /*8960*/  ISETP.LT.OR P2, PT, R42, 0x79, !P1 ;  /* 0x000000792a00780c */ /* 0x000fe40004f41670 */
[----:B------:R-:W-:Y:S02]  /*8970*/  F2FP.F16.E5M2.UNPACK_B R44, R44 ;  /* 0x0000002cff2c723e */ /* 0x000fe400020004ff */
[----:B0--3--:R-:W-:-:S03]  /*8980*/  PRMT R32, RZ, 0x7610, R32 ;  /* 0x00007610ff207816 */ /* 0x009fc60000000020 */
[----:B------:R-:W-:-:S05]  /*8990*/  HADD2.F32 R44, -RZ, R44.H0_H0 ;  /* 0x2000002cff2c7230 */ /* 0x000fca0000004100 */
[----:B------:R-:W-:-:S04]  /*89a0*/  FMUL R44, R44, UR21 ;  /* 0x000000152c2c7c20 */ /* 0x000fc80008400000 */
[----:B------:R-:W-:-:S05]  /*89b0*/  FFMA R44, R167, UR20, R44 ;  /* 0x00000014a72c7c23 */ /* 0x000fca000800002c */
[----:B------:R-:W-:-:S05]  /*89c0*/  F2FP.SATFINITE.E5M2.F32.PACK_AB_MERGE_C R33, RZ, R44, RZ ;  /* 0x0000002cff21723e */ /* 0x000fca00048060ff */
[----:B------:R0:W-:Y:S01]  /*89d0*/  @!P0 STG.E.U8 desc[UR14][R24.64+0x79], R33 ;  /* 0x0000792118008986 */ /* 0x0001e2000c10110e */
[----:B------:R-:W-:Y:S05]  /*89e0*/  @P2 BRA `(.L_x_158) ;  /* 0x0000000000042947 */ /* 0x000fea0003800000 */
[----:B------:R3:W5:Y:S02]  /*89f0*/  LDG.E.U8 R32, desc[UR14][R34.64+0x78] ;  /* 0x0000780e22207981 */ /* 0x000764000c1e1100 */
.L_x_158:
[----:B------:R-:W-:Y:S05]  /*8a00*/  BSYNC B1 ;  /* 0x0000000000017941 */ /* 0x000fea0003800000 */
.L_x_157:
[----:B-----5:R-:W-:Y:S01]  /*8a10*/  LOP3.LUT R32, R32, 0xff, RZ, 0xc0, !PT ;  /* 0x000000ff20207812 */ /* 0x020fe200078ec0ff */
[----:B------:R-:W-:Y:S01]  /*8a20*/  BSSY B1, `(.L_x_159) ;  /* 0x000000b000017945 */ /* 0x000fe20003800000 */
[----:B------:R-:W-:Y:S02]  /*8a30*/  ISETP.LT.OR P1, PT, R42, 0x7a, !P1 ;  /* 0x0000007a2a00780c */ /* 0x000fe40004f21670 */
[----:B------:R-:W-:Y:S02]  /*8a40*/  F2FP.F16.E5M2.UNPACK_B R32, R32 ;  /* 0x00000020ff20723e */ /* 0x000fe400020004ff */
[----:B0-2---:R-:W-:-:S03]  /*8a50*/  PRMT R24, RZ, 0x7610, R24 ;  /* 0x00007610ff187816 */ /* 0x005fc60000000018 */
[----:B------:R-:W-:-:S05]  /*8a60*/  HADD2.F32 R32, -RZ, R32.H0_H0 ;  /* 0x20000020ff207230 */ /* 0x000fca0000004100 */
[----:B------:R-:W-:-:S04]  /*8a70*/  FMUL R25, R32, UR21 ;  /* 0x0000001520197c20 */ /* 0x000fc80008400000 */
[----:B------:R-:W-:-:S05]  /*8a80*/  FFMA R25, R166, UR20, R25 ;  /* 0x00000014a6197c23 */ /* 0x000fca0008000019 */
[----:B------:R-:W-:-:S05]  /*8a90*/  F2FP.SATFINITE.E5M2.F32.PACK_AB_MERGE_C R25, RZ, R25, RZ ;  /* 0x00000019ff19723e */ /* 0x000fca00048060ff */
[----:B------:R0:W-:Y:S01]  /*8aa0*/  @!P2 STG.E.U8 desc[UR14][R26.64+0x78], R25 ;  /* 0x000078191a00a986 */ /* 0x0001e2000c10110e */
[----:B------:R-:W-:Y:S05]  /*8ab0*/  @P1 BRA `(.L_x_160) ;  /* 0x0000000000041947 */ /* 0x000fea0003800000 */
[----:B------:R2:W5:Y:S02]  /*8ac0*/  LDG.E.U8 R24, desc[UR14][R34.64+0x79] ;  /* 0x0000790e22187981 */ /* 0x000564000c1e1100 */
.L_x_160:
[----:B------:R-:W-:Y:S05]  /*8ad0*/  BSYNC B1 ;  /* 0x0000000000017941 */ /* 0x000fea0003800000 */
.L_x_159:
[----:B-----5:R-:W-:Y:S01]  /*8ae0*/  LOP3.LUT R24, R24, 0xff, RZ, 0xc0, !PT ;  /* 0x000000ff18187812 */ /* 0x020fe200078ec0ff */
[----:B------:R-:W-:Y:S01]  /*8af0*/  BSSY B1, `(.L_x_161) ;  /* 0x0000013000017945 */ /* 0x000fe20003800000 */
[----:B------:R-:W-:Y:S02]  /*8b00*/  IADD3 R33, P0, R43, 0x80, RZ ;  /* 0x000000802b217810 */ /* 0x000fe40007f1e0ff */
[----:B------:R-:W-:-:S03]  /*8b10*/  F2FP.F16.E5M2.UNPACK_B R24, R24 ;  /* 0x00000018ff18723e */ /* 0x000fc600020004ff */
[----:B0-----:R-:W-:Y:S01]  /*8b20*/  IMAD.X R25, RZ, RZ, R39, P0 ;  /* 0x000000ffff197224 */ /* 0x001fe200000e0627 */
[----:B------:R-:W-:Y:S01]  /*8b30*/  ISETP.GE.AND P0, PT, R41, 0x81, PT ;  /* 0x000000812900780c */ /* 0x000fe20003f06270 */
[----:B------:R-:W-:Y:S02]  /*8b40*/  HADD2.F32 R24, -RZ, R24.H0_H0 ;  /* 0x20000018ff187230 */ /* 0x000fe40000004100 */
[----:B--234-:R-:W-:Y:S01]  /*8b50*/  IMAD R34, R25, UR6, RZ ;  /* 0x0000000619227c24 */ /* 0x01cfe2000f8e02ff */
        /* <DEDUP_REMOVED lines=12> */
.L_x_162:
[----:B------:R-:W-:Y:S05]  /*8c20*/  BSYNC B1 ;  /* 0x0000000000017941 */ /* 0x000fea0003800000 */
.L_x_161:
[----:B-----5:R-:W-:Y:S01]  /*8c30*/  LOP3.LUT R32, R32, 0xff, RZ, 0xc0, !PT ;  /* 0x000000ff20207812 */ /* 0x020fe200078ec0ff */
[----:B------:R-:W-:Y:S01]  /*8c40*/  BSSY B1, `(.L_x_163) ;  /* 0x000000b000017945 */ /* 0x000fe20003800000 */
[----:B------:R-:W-:Y:S02]  /*8c50*/  ISETP.LT.OR P2, PT, R42, 0x2, !P0 ;  /* 0x000000022a00780c */ /* 0x000fe40004741670 */
[----:B------:R-:W-:Y:S02]  /*8c60*/  F2FP.F16.E5M2.UNPACK_B R32, R32 ;  /* 0x00000020ff20723e */ /* 0x000fe400020004ff */
[----:B0-----:R-:W-:-:S03]  /*8c70*/  PRMT R26, RZ, 0x7610, R26 ;  /* 0x00007610ff1a7816 */ /* 0x001fc6000000001a */
[----:B------:R-:W-:-:S05]  /*8c80*/  HADD2.F32 R32, -RZ, R32.H0_H0 ;  /* 0x20000020ff207230 */ /* 0x000fca0000004100 */
[----:B------:R-:W-:-:S04]  /*8c90*/  FMUL R27, R32, UR21 ;  /* 0x00000015201b7c20 */ /* 0x000fc80008400000 */
[----:B------:R-:W-:-:S05]  /*8ca0*/  FFMA R27, R164, UR20, R27 ;  /* 0x00000014a41b7c23 */ /* 0x000fca000800001b */
[----:B------:R-:W-:-:S05]  /*8cb0*/  F2FP.SATFINITE.E5M2.F32.PACK_AB_MERGE_C R27, RZ, R27, RZ ;  /* 0x0000001bff1b723e */ /* 0x000fca00048060ff */
[----:B------:R0:W-:Y:S01]  /*8cc0*/  @!P3 STG.E.U8 desc[UR14][R28.64], R27 ;  /* 0x0000001b1c00b986 */ /* 0x0001e2000c10110e */
[----:B------:R-:W-:Y:S05]  /*8cd0*/  @P2 BRA `(.L_x_164) ;  /* 0x0000000000042947 */ /* 0x000fea0003800000 */
[----:B------:R3:W5:Y:S02]  /*8ce0*/  LDG.E.U8 R26, desc[UR14][R24.64+0x1] ;  /* 0x0000010e181a7981 */ /* 0x000764000c1e1100 */
.L_x_164:
[----:B------:R-:W-:Y:S05]  /*8cf0*/  BSYNC B1 ;  /* 0x0000000000017941 */ /* 0x000fea0003800000 */
.L_x_163:
[----:B-----5:R-:W-:Y:S01]  /*8d00*/  LOP3.LUT R26, R26, 0xff, RZ, 0xc0, !PT ;  /* 0x000000ff1a1a7812 */ /* 0x020fe200078ec0ff */
[----:B------:R-:W-:Y:S01]  /*8d10*/  BSSY B1, `(.L_x_165) ;  /* 0x0000013000017945 */ /* 0x000fe20003800000 */
[----:B------:R-:W-:Y:S02]  /*8d20*/  IADD3 R43, P1, R43, 0x88, RZ ;  /* 0x000000882b2b7810 */ /* 0x000fe40007f3e0ff */
[----:B------:R-:W-:Y:S02]  /*8d30*/  F2FP.F16.E5M2.UNPACK_B R26, R26 ;  /* 0x0000001aff1a723e */ /* 0x000fe400020004ff */
[----:B------:R-:W-:Y:S01]  /*8d40*/  PRMT R32, RZ, 0x7610, R32 ;  /* 0x00007610ff207816 */ /* 0x000fe20000000020 */
[----:B------:R-:W-:Y:S01]  /*8d50*/  IMAD.X R38, RZ, RZ, R39, P1 ;  /* 0x000000ffff267224 */ /* 0x000fe200008e0627 */
[----:B------:R-:W-:Y:S01]  /*8d60*/  ISETP.GE.AND P1, PT, R41, 0x89, PT ;  /* 0x000000892900780c */ /* 0x000fe20003f26270 */
[----:B------:R-:W-:Y:S02]  /*8d70*/  HADD2.F32 R26, -RZ, R26.H0_H0 ;  /* 0x2000001aff1a7230 */ /* 0x000fe40000004100 */
[----:B------:R-:W-:Y:S01]  /*8d80*/  IMAD R38, R38, UR6, RZ ;  /* 0x0000000626267c24 */ /* 0x000fe2000f8e02ff */
[----:B------:R-:W-:Y:S01]  /*8d90*/  ISETP.LT.OR P5, PT, R42, 0x1, !P1 ;  /* 0x000000012a00780c */ /* 0x000fe20004fa1670 */
[----:B------:R-:W-:-:S04]  /*8da0*/  IMAD.WIDE.U32 R36, R43, UR6, R36 ;  /* 0x000000062b247c25 */ /* 0x000fc8000f8e0024 */
[----:B------:R-:W-:Y:S01]  /*8db0*/  FMUL R26, R26, UR21 ;  /* 0x000000151a1a7c20 */ /* 0x000fe20008400000 */
[----:B------:R-:W-:-:S03]  /*8dc0*/  IMAD R43, R43, UR7, R38 ;  /* 0x000000072b2b7c24 */ /* 0x000fc6000f8e0226 */
[----:B------:R-:W-:Y:S01]  /*8dd0*/  FFMA R163, R163, UR20, R26 ;  /* 0x00000014a3a37c23 */ /* 0x000fe2000800001a */
[----:B------:R-:W-:-:S04]  /*8de0*/  IADD3 R26, P3, R36, UR10, RZ ;  /* 0x0000000a241a7c10 */ /* 0x000fc8000ff7e0ff */
[----:B------:R-:W-:Y:S02]  /*8df0*/  F2FP.SATFINITE.E5M2.F32.PACK_AB_MERGE_C R163, RZ, R163, RZ ;  /* 0x000000a3ffa3723e */ /* 0x000fe400048060ff */
[----:B0-----:R-:W-:-:S03]  /*8e00*/  IADD3.X R27, R37, UR11, R43, P3, !PT ;  /* 0x0000000b251b7c10 */ /* 0x001fc60009ffe42b */
[----:B------:R0:W-:Y:S01]  /*8e10*/  @!P2 STG.E.U8 desc[UR14][R28.64+0x1], R163 ;  /* 0x000001a31c00a986 */ /* 0x0001e2000c10110e */
[----:B------:R-:W-:Y:S05]  /*8e20*/  @P5 BRA `(.L_x_166) ;  /* 0x0000000000045947 */ /* 0x000fea0003800000 */
[----:B------:R4:W5:Y:S02]  /*8e30*/  LDG.E.U8 R32, desc[UR14][R26.64] ;  /* 0x0000000e1a207981 */ /* 0x000964000c1e1100 */
.L_x_166:
[----:B------:R-:W-:Y:S05]  /*8e40*/  BSYNC B1 ;  /* 0x0000000000017941 */ /* 0x000fea0003800000 */
.L_x_165:
        /* <DEDUP_REMOVED lines=12> */
.L_x_168:
[----:B------:R-:W-:Y:S05]  /*8f10*/  BSYNC B1 ;  /* 0x0000000000017941 */ /* 0x000fea0003800000 */
.L_x_167:
        /* <DEDUP_REMOVED lines=12> */
.L_x_170:
[----:B------:R-:W-:Y:S05]  /*8fe0*/  BSYNC B1 ;  /* 0x0000000000017941 */ /* 0x000fea0003800000 */
.L_x_169:
        /* <DEDUP_REMOVED lines=12> */
.L_x_172:
[----:B------:R-:W-:Y:S05]  /*90b0*/  BSYNC B1 ;  /* 0x0000000000017941 */ /* 0x000fea0003800000 */
.L_x_171:
        /* <DEDUP_REMOVED lines=12> */
.L_x_174:
[----:B------:R-:W-:Y:S05]  /*9180*/  BSYNC B1 ;  /* 0x0000000000017941 */ /* 0x000fea0003800000 */
.L_x_173:
        /* <DEDUP_REMOVED lines=12> */
.L_x_176:
[----:B------:R-:W-:Y:S05]  /*9250*/  BSYNC B1 ;  /* 0x0000000000017941 */ /* 0x000fea0003800000 */
.L_x_175:
        /* <DEDUP_REMOVED lines=12> */
.L_x_178:
[----:B------:R-:W-:Y:S05]  /*9320*/  BSYNC B1 ;  /* 0x0000000000017941 */ /* 0x000fea0003800000 */
.L_x_177:
        /* <DEDUP_REMOVED lines=12> */
.L_x_180:
[----:B------:R-:W-:Y:S05]  /*93f0*/  BSYNC B1 ;  /* 0x0000000000017941 */ /* 0x000fea0003800000 */
.L_x_179:
        /* <DEDUP_REMOVED lines=12> */
.L_x_182:
[----:B------:R-:W-:Y:S05]  /*94c0*/  BSYNC B1 ;  /* 0x0000000000017941 */ /* 0x000fea0003800000 */
.L_x_181:
        /* <DEDUP_REMOVED lines=12> */
.L_x_184:
[----:B------:R-:W-:Y:S05]  /*9590*/  BSYNC B1 ;  /* 0x0000000000017941 */ /* 0x000fea0003800000 */
.L_x_183:
        /* <DEDUP_REMOVED lines=12> */
.L_x_186:
[----:B------:R-:W-:Y:S05]  /*9660*/  BSYNC B1 ;  /* 0x0000000000017941 */ /* 0x000fea0003800000 */
.L_x_185:
        /* <DEDUP_REMOVED lines=12> */
.L_x_188:
[----:B------:R-:W-:Y:S05]  /*9730*/  BSYNC B1 ;  /* 0x0000000000017941 */ /* 0x000fea0003800000 */
.L_x_187:
[----:B-----5:R-:W-:Y:S01]  /*9740*/  LOP3.LUT R32, R32, 0xff, RZ, 0xc0, !PT ;  /* 0x000000ff20207812 */ /* 0x020fe200078ec0ff */
[----:B------:R-:W-:Y:S01]  /*9750*/  BSSY B1, `(.L_x_189) ;  /* 0x000000b000017945 */ /* 0x000fe20003800000 */
[----:B------:R-:W-:Y:S02]  /*9760*/  ISETP.LT.OR P3, PT, R42, 0x19, !P1 ;  /* 0x000000192a00780c */ /* 0x000fe40004f61670 */
[----:B------:R-:W-:-:S05]  /*9770*/  F2FP.F16.E5M2.UNPACK_B R32, R32 ;  /* 0x00000020ff20723e */ /* 0x000fca00020004ff */
[----:B------:R-:W-:-:S05]  /*9780*/  HADD2.F32 R32, -RZ, R32.H0_H0 ;  /* 0x20000020ff207230 */ /* 0x000fca0000004100 */
[----:B------:R-:W-:-:S04]  /*9790*/  FMUL R32, R32, UR21 ;  /* 0x0000001520207c20 */ /* 0x000fc80008400000 */
[----:B------:R-:W-:Y:S01]  /*97a0*/  FFMA R32, R23, UR20, R32 ;  /* 0x0000001417207c23 */ /* 0x000fe20008000020 */
[----:B------:R-:W-:-:S04]  /*97b0*/  PRMT R23, RZ, 0x7610, R23 ;  /* 0x00007610ff177816 */ /* 0x000fc80000000017 */
[----:B0-----:R-:W-:-:S05]  /*97c0*/  F2FP.SATFINITE.E5M2.F32.PACK_AB_MERGE_C R33, RZ, R32, RZ ;  /* 0x00000020ff21723e */ /* 0x001fca00048060ff */
[----:B------:R0:W-:Y:S01]  /*97d0*/  @!P2 STG.E.U8 desc[UR14][R28.64+0x19], R33 ;  /* 0x000019211c00a986 */ /* 0x0001e2000c10110e */
[----:B------:R-:W-:Y:S05]  /*97e0*/  @P3 BRA `(.L_x_190) ;  /* 0x0000000000043947 */ /* 0x000fea0003800000 */
[----:B------:R0:W5:Y:S02]  /*97f0*/  LDG.E.U8 R23, desc[UR14][R26.64+0x18] ;  /* 0x0000180e1a177981 */ /* 0x000164000c1e1100 */
.L_x_190:
[----:B------:R-:W-:Y:S05]  /*9800*/  BSYNC B1 ;  /* 0x0000000000017941 */ /* 0x000fea0003800000 */
.L_x_189:
        /* <DEDUP_REMOVED lines=8> */
[----:B------:R-:W-:-:S05]  /*9890*/  F2FP.SATFINITE.E5M2.F32.PACK_AB_MERGE_C R23, RZ, R23, RZ ;  /* 0x00000017ff17723e */ /* 0x000fca00048060ff */
[----:B------:R0:W-:Y:S01]  /*98a0*/  @!P3 STG.E.U8 desc[UR14][R30.64+0x18], R23 ;  /* 0x000018171e00b986 */ /* 0x0001e2000c10110e */
[----:B------:R-:W-:Y:S05]  /*98b0*/  @P2 BRA `(.L_x_192) ;  /* 0x0000000000042947 */ /* 0x000fea0003800000 */
[----:B------:R0:W5:Y:S02]  /*98c0*/  LDG.E.U8 R22, desc[UR14][R26.64+0x19] ;  /* 0x0000190e1a167981 */ /* 0x000164000c1e1100 */
.L_x_192:
[----:B------:R-:W-:Y:S05]  /*98d0*/  BSYNC B1 ;  /* 0x0000000000017941 */ /* 0x000fea0003800000 */
.L_x_191:
        /* <DEDUP_REMOVED lines=12> */
.L_x_194:
[----:B------:R-:W-:Y:S05]  /*99a0*/  BSYNC B1 ;  /* 0x0000000000017941 */ /* 0x000fea0003800000 */
.L_x_193:
        /* <DEDUP_REMOVED lines=12> */
.L_x_196:
[----:B------:R-:W-:Y:S05]  /*9a70*/  BSYNC B1 ;  /* 0x0000000000017941 */ /* 0x000fea0003800000 */
.L_x_195:
        /* <DEDUP_REMOVED lines=12> */
.L_x_198:
[----:B------:R-:W-:Y:S05]  /*9b40*/  BSYNC B1 ;  /* 0x0000000000017941 */ /* 0x000fea0003800000 */
.L_x_197:
        /* <DEDUP_REMOVED lines=12> */
.L_x_200:
[----:B------:R-:W-:Y:S05]  /*9c10*/  BSYNC B1 ;  /* 0x0000000000017941 */ /* 0x000fea0003800000 */
.L_x_199:
        /* <DEDUP_REMOVED lines=12> */
.L_x_202:
[----:B------:R-:W-:Y:S05]  /*9ce0*/  BSYNC B1 ;  /* 0x0000000000017941 */ /* 0x000fea0003800000 */
.L_x_201:
        /* <DEDUP_REMOVED lines=12> */
.L_x_204:
[----:B------:R-:W-:Y:S05]  /*9db0*/  BSYNC B1 ;  /* 0x0000000000017941 */ /* 0x000fea0003800000 */
.L_x_203:
        /* <DEDUP_REMOVED lines=12> */
.L_x_206:
[----:B------:R-:W-:Y:S05]  /*9e80*/  BSYNC B1 ;  /* 0x0000000000017941 */ /* 0x000fea0003800000 */
.L_x_205:
        /* <DEDUP_REMOVED lines=12> */
.L_x_208:
[----:B------:R-:W-:Y:S05]  /*9f50*/  BSYNC B1 ;  /* 0x0000000000017941 */ /* 0x000fea0003800000 */
.L_x_207:
        /* <DEDUP_REMOVED lines=12> */
.L_x_210:
[----:B------:R-:W-:Y:S05]  /*a020*/  BSYNC B1 ;  /* 0x0000000000017941 */ /* 0x000fea0003800000 */
.L_x_209:
        /* <DEDUP_REMOVED lines=12> */
.L_x_212:
[----:B------:R-:W-:Y:S05]  /*a0f0*/  BSYNC B1 ;  /* 0x0000000000017941 */ /* 0x000fea0003800000 */
.L_x_211:
        /* <DEDUP_REMOVED lines=12> */
.L_x_214:
[----:B------:R-:W-:Y:S05]  /*a1c0*/  BSYNC B1 ;  /* 0x0000000000017941 */ /* 0x000fea0003800000 */
.L_x_213:
        /* <DEDUP_REMOVED lines=12> */
.L_x_216:
[----:B------:R-:W-:Y:S05]  /*a290*/  BSYNC B1 ;  /* 0x0000000000017941 */ /* 0x000fea0003800000 */
.L_x_215:
        /* <DEDUP_REMOVED lines=12> */
.L_x_218:
[----:B------:R-:W-:Y:S05]  /*a360*/  BSYNC B1 ;  /* 0x0000000000017941 */ /* 0x000fea0003800000 */
.L_x_217:
        /* <DEDUP_REMOVED lines=12> */
.L_x_220:
[----:B------:R-:W-:Y:S05]  /*a430*/  BSYNC B1 ;  /* 0x0000000000017941 */ /* 0x000fea0003800000 */
.L_x_219:
        /* <DEDUP_REMOVED lines=12> */
.L_x_222:
[----:B------:R-:W-:Y:S05]  /*a500*/  BSYNC B1 ;  /* 0x0000000000017941 */ /* 0x000fea0003800000 */
.L_x_221:
        /* <DEDUP_REMOVED lines=12> */
.L_x_224:
[----:B------:R-:W-:Y:S05]  /*a5d0*/  BSYNC B1 ;  /* 0x0000000000017941 */ /* 0x000fea0003800000 */
.L_x_223:
        /* <DEDUP_REMOVED lines=12> */
.L_x_226:
[----:B------:R-:W-:Y:S05]  /*a6a0*/  BSYNC B1 ;  /* 0x0000000000017941 */ /* 0x000fea0003800000 */
.L_x_225:
        /* <DEDUP_REMOVED lines=12> */
.L_x_228:
[----:B------:R-:W-:Y:S05]  /*a770*/  BSYNC B1 ;  /* 0x0000000000017941 */ /* 0x000fea0003800000 */
.L_x_227:
        /* <DEDUP_REMOVED lines=12> */
.L_x_230:
[----:B------:R-:W-:Y:S05]  /*a840*/  BSYNC B1 ;  /* 0x0000000000017941 */ /* 0x000fea0003800000 */
.L_x_229:
        /* <DEDUP_REMOVED lines=12> */
.L_x_232:
[----:B------:R-:W-:Y:S05]  /*a910*/  BSYNC B1 ;  /* 0x0000000000017941 */ /* 0x000fea0003800000 */
.L_x_231:
[----:B-----5:R-:W-:Y:S01]  /*a920*/  LOP3.LUT R2, R2, 0xff, RZ, 0xc0, !PT ;  /* 0x000000ff02027812 */ /* 0x020fe200078ec0ff */
[----:B------:R-:W-:Y:S01]  /*a930*/  BSSY B1, `(.L_x_233) ;  /* 0x000000b000017945 */ /* 0x000fe20003800000 */
[----:B------:R-:W-:Y:S02]  /*a940*/  ISETP.LT.OR P3, PT, R42, 0x49, !P0 ;  /* 0x000000492a00780c */ /* 0x000fe40004761670 */
[----:B------:R-:W-:-:S05]  /*a950*/  F2FP.F16.E5M2.UNPACK_B R2, R2 ;  /* 0x00000002ff02723e */ /* 0x000fca00020004ff */
[----:B------:R-:W-:-:S05]  /*a960*/  HADD2.F32 R2, -RZ, R2.H0_H0 ;  /* 0x20000002ff027230 */ /* 0x000fca0000004100 */
[----:B0-----:R-:W-:-:S04]  /*a970*/  FMUL R3, R2, UR21 ;  /* 0x0000001502037c20 */ /* 0x001fc80008400000 */
[----:B------:R-:W-:Y:S01]  /*a980*/  FFMA R3, R0, UR20, R3 ;  /* 0x0000001400037c23 */ /* 0x000fe20008000003 */
[----:B------:R-:W-:-:S04]  /*a990*/  PRMT R0, RZ, 0x7610, R0 ;  /* 0x00007610ff007816 */ /* 0x000fc80000000000 */
[----:B------:R-:W-:-:S05]  /*a9a0*/  F2FP.SATFINITE.E5M2.F32.PACK_AB_MERGE_C R3, RZ, R3, RZ ;  /* 0x00000003ff03723e */ /* 0x000fca00048060ff */
[----:B------:R0:W-:Y:S01]  /*a9b0*/  @!P2 STG.E.U8 desc[UR14][R30.64+0x41], R3 ;  /* 0x000041031e00a986 */ /* 0x0001e2000c10110e */
[----:B------:R-:W-:Y:S05]  /*a9c0*/  @P3 BRA `(.L_x_234) ;  /* 0x0000000000043947 */ /* 0x000fea0003800000 */
[----:B------:R0:W5:Y:S02]  /*a9d0*/  LDG.E.U8 R0, desc[UR14][R24.64+0x48] ;  /* 0x0000480e18007981 */ /* 0x000164000c1e1100 */
.L_x_234:
[----:B------:R-:W-:Y:S05]  /*a9e0*/  BSYNC B1 ;  /* 0x0000000000017941 */ /* 0x000fea0003800000 */
.L_x_233:
[----:B------:R-:W2:Y:S01]  /*a9f0*/  LDL.LU R2, [R1] ;  /* 0x0000000001027983 */ /* 0x000ea20000300800 */
[----:B-----5:R-:W-:Y:S01]  /*aa00*/  LOP3.LUT R0, R0, 0xff, RZ, 0xc0, !PT ;  /* 0x000000ff00007812 */ /* 0x020fe200078ec0ff */
[----:B------:R-:W-:Y:S01]  /*aa10*/  BSSY B1, `(.L_x_235) ;  /* 0x000000b000017945 */ /* 0x000fe20003800000 */
[----:B------:R-:W-:Y:S02]  /*aa20*/  ISETP.LT.OR P2, PT, R42, 0x4a, !P0 ;  /* 0x0000004a2a00780c */ /* 0x000fe40004741670 */
[----:B------:R-:W-:-:S05]  /*aa30*/  F2FP.F16.E5M2.UNPACK_B R0, R0 ;  /* 0x00000000ff00723e */ /* 0x000fca00020004ff */
[----:B------:R-:W-:-:S05]  /*aa40*/  HADD2.F32 R0, -RZ, R0.H0_H0 ;  /* 0x20000000ff007230 */ /* 0x000fca0000004100 */
[----:B------:R-:W-:-:S04]  /*aa50*/  FMUL R0, R0, UR21 ;  /* 0x0000001500007c20 */ /* 0x000fc80008400000 */
[----:B--2---:R-:W-:-:S05]  /*aa60*/  FFMA R0, R2, UR20, R0 ;  /* 0x0000001402007c23 */ /* 0x004fca0008000000 */
[----:B0-----:R-:W-:Y:S02]  /*aa70*/  F2FP.SATFINITE.E5M2.F32.PACK_AB_MERGE_C R3, RZ, R0, RZ ;  /* 0x00000000ff03723e */ /* 0x001fe400048060ff */
[----:B------:R-:W-:-:S03]  /*aa80*/  PRMT R0, RZ, 0x7610, R0 ;  /* 0x00007610ff007816 */ /* 0x000fc60000000000 */
[----:B------:R0:W-:Y:S01]  /*aa90*/  @!P3 STG.E.U8 desc[UR14][R28.64+0x48], R3 ;  /* 0x000048031c00b986 */ /* 0x0001e2000c10110e */
[----:B------:R-:W-:Y:S05]  /*aaa0*/  @P2 BRA `(.L_x_236) ;  /* 0x0000000000042947 */ /* 0x000fea0003800000 */
[----:B------:R2:W5:Y:S02]  /*aab0*/  LDG.E.U8 R0, desc[UR14][R24.64+0x49] ;  /* 0x0000490e18007981 */ /* 0x000564000c1e1100 */
.L_x_236:
[----:B------:R-:W-:Y:S05]  /*aac0*/  BSYNC B1 ;  /* 0x0000000000017941 */ /* 0x000fea0003800000 */
.L_x_235:
[----:B------:R-:W3:Y:S01]  /*aad0*/  LDL.LU R2, [R1+0x4] ;  /* 0x0000040001027983 */ /* 0x000ee20000300800 */
[----:B-----5:R-:W-:Y:S01]  /*aae0*/  LOP3.LUT R0, R0, 0xff, RZ, 0xc0, !PT ;  /* 0x000000ff00007812 */ /* 0x020fe200078ec0ff */
[----:B------:R-:W-:Y:S01]  /*aaf0*/  BSSY B1, `(.L_x_237) ;  /* 0x000000b000017945 */ /* 0x000fe20003800000 */
[----:B------:R-:W-:Y:S02]  /*ab00*/  ISETP.LT.OR P3, PT, R42, 0x49, !P1 ;  /* 0x000000492a00780c */ /* 0x000fe40004f61670 */
[----:B------:R-:W-:-:S05]  /*ab10*/  F2FP.F16.E5M2.UNPACK_B R0, R0 ;  /* 0x00000000ff00723e */ /* 0x000fca00020004ff */
[----:B------:R-:W-:-:S05]  /*ab20*/  HADD2.F32 R0, -RZ, R0.H0_H0 ;  /* 0x20000000ff007230 */ /* 0x000fca0000004100 */
[----:B------:R-:W-:-:S04]  /*ab30*/  FMUL R0, R0, UR21 ;  /* 0x0000001500007c20 */ /* 0x000fc80008400000 */
[----:B---3--:R-:W-:-:S05]  /*ab40*/  FFMA R0, R2, UR20, R0 ;  /* 0x0000001402007c23 */ /* 0x008fca0008000000 */
[----:B0-----:R-:W-:Y:S02]  /*ab50*/  F2FP.SATFINITE.E5M2.F32.PACK_AB_MERGE_C R3, RZ, R0, RZ ;  /* 0x00000000ff03723e */ /* 0x001fe400048060ff */
[----:B------:R-:W-:-:S03]  /*ab60*/  PRMT R0, RZ, 0x7610, R0 ;  /* 0x00007610ff007816 */ /* 0x000fc60000000000 */
[----:B------:R0:W-:Y:S01]  /*ab70*/  @!P2 STG.E.U8 desc[UR14][R28.64+0x49], R3 ;  /* 0x000049031c00a986 */ /* 0x0001e2000c10110e */
[----:B------:R-:W-:Y:S05]  /*ab80*/  @P3 BRA `(.L_x_238) ;  /* 0x0000000000043947 */ /* 0x000fea0003800000 */
[----:B------:R3:W5:Y:S02]  /*ab90*/  LDG.E.U8 R0, desc[UR14][R26.64+0x48] ;  /* 0x0000480e1a007981 */ /* 0x000764000c1e1100 */
.L_x_238:
[----:B------:R-:W-:Y:S05]  /*aba0*/  BSYNC B1 ;  /* 0x0000000000017941 */ /* 0x000fea0003800000 */
.L_x_237:
[----:B------:R-:W2:Y:S01]  /*abb0*/  LDL.LU R2, [R1+0x8] ;  /* 0x0000080001027983 */ /* 0x000ea20000300800 */
        /* <DEDUP_REMOVED lines=12> */
.L_x_240:
[----:B------:R-:W-:Y:S05]  /*ac80*/  BSYNC B1 ;  /* 0x0000000000017941 */ /* 0x000fea0003800000 */
.L_x_239:
        /* <DEDUP_REMOVED lines=13> */
.L_x_242:
[----:B------:R-:W-:Y:S05]  /*ad60*/  BSYNC B1 ;  /* 0x0000000000017941 */ /* 0x000fea0003800000 */
.L_x_241:
        /* <DEDUP_REMOVED lines=13> */
.L_x_244:
[----:B------:R-:W-:Y:S05]  /*ae40*/  BSYNC B1 ;  /* 0x0000000000017941 */ /* 0x000fea0003800000 */
.L_x_243:
        /* <DEDUP_REMOVED lines=13> */
.L_x_246:
[----:B------:R-:W-:Y:S05]  /*af20*/  BSYNC B1 ;  /* 0x0000000000017941 */ /* 0x000fea0003800000 */
.L_x_245:
        /* <DEDUP_REMOVED lines=13> */
.L_x_248:
[----:B------:R-:W-:Y:S05]  /*b000*/  BSYNC B1 ;  /* 0x0000000000017941 */ /* 0x000fea0003800000 */
.L_x_247:
        /* <DEDUP_REMOVED lines=13> */
.L_x_250:
[----:B------:R-:W-:Y:S05]  /*b0e0*/  BSYNC B1 ;  /* 0x0000000000017941 */ /* 0x000fea0003800000 */
.L_x_249:
        /* <DEDUP_REMOVED lines=13> */
.L_x_252:
[----:B------:R-:W-:Y:S05]  /*b1c0*/  BSYNC B1 ;  /* 0x0000000000017941 */ /* 0x000fea0003800000 */
.L_x_251:
        /* <DEDUP_REMOVED lines=13> */
.L_x_254:
[----:B------:R-:W-:Y:S05]  /*b2a0*/  BSYNC B1 ;  /* 0x0000000000017941 */ /* 0x000fea0003800000 */
.L_x_253:
        /* <DEDUP_REMOVED lines=13> */
.L_x_256:
[----:B------:R-:W-:Y:S05]  /*b380*/  BSYNC B1 ;  /* 0x0000000000017941 */ /* 0x000fea0003800000 */
.L_x_255:
        /* <DEDUP_REMOVED lines=13> */
.L_x_258:
[----:B------:R-:W-:Y:S05]  /*b460*/  BSYNC B1 ;  /* 0x0000000000017941 */ /* 0x000fea0003800000 */
.L_x_257:
        /* <DEDUP_REMOVED lines=13> */
.L_x_260:
[----:B------:R-:W-:Y:S05]  /*b540*/  BSYNC B1 ;  /* 0x0000000000017941 */ /* 0x000fea0003800000 */
.L_x_259:
        /* <DEDUP_REMOVED lines=13> */
.L_x_262:
[----:B------:R-:W-:Y:S05]  /*b620*/  BSYNC B1 ;  /* 0x0000000000017941 */ /* 0x000fea0003800000 */
.L_x_261:
        /* <DEDUP_REMOVED lines=13> */
.L_x_264:
[----:B------:R-:W-:Y:S05]  /*b700*/  BSYNC B1 ;  /* 0x0000000000017941 */ /* 0x000fea0003800000 */
.L_x_263:
        /* <DEDUP_REMOVED lines=13> */
.L_x_266:
[----:B------:R-:W-:Y:S05]  /*b7e0*/  BSYNC B1 ;  /* 0x0000000000017941 */ /* 0x000fea0003800000 */
.L_x_265:
        /* <DEDUP_REMOVED lines=13> */
.L_x_268:
[----:B------:R-:W-:Y:S05]  /*b8c0*/  BSYNC B1 ;  /* 0x0000000000017941 */ /* 0x000fea0003800000 */
.L_x_267:
        /* <DEDUP_REMOVED lines=13> */
.L_x_270:
[----:B------:R-:W-:Y:S05]  /*b9a0*/  BSYNC B1 ;  /* 0x0000000000017941 */ /* 0x000fea0003800000 */
.L_x_269:
        /* <DEDUP_REMOVED lines=13> */
.L_x_272:
[----:B------:R-:W-:Y:S05]  /*ba80*/  BSYNC B1 ;  /* 0x0000000000017941 */ /* 0x000fea0003800000 */
.L_x_271:
        /* <DEDUP_REMOVED lines=13> */
.L_x_274:
[----:B------:R-:W-:Y:S05]  /*bb60*/  BSYNC B1 ;  /* 0x0000000000017941 */ /* 0x000fea0003800000 */
.L_x_273:
        /* <DEDUP_REMOVED lines=13> */
.L_x_276:
[----:B------:R-:W-:Y:S05]  /*bc40*/  BSYNC B1 ;  /* 0x0000000000017941 */ /* 0x000fea0003800000 */
.L_x_275:
        /* <DEDUP_REMOVED lines=13> */
.L_x_278:
[----:B------:R-:W-:Y:S05]  /*bd20*/  BSYNC B1 ;  /* 0x0000000000017941 */ /* 0x000fea0003800000 */
.L_x_277:
        /* <DEDUP_REMOVED lines=13> */
.L_x_280:
[----:B------:R-:W-:Y:S05]  /*be00*/  BSYNC B1 ;  /* 0x0000000000017941 */ /* 0x000fea0003800000 */
.L_x_279:
        /* <DEDUP_REMOVED lines=13> */
.L_x_282:
[----:B------:R-:W-:Y:S05]  /*bee0*/  BSYNC B1 ;  /* 0x0000000000017941 */ /* 0x000fea0003800000 */
.L_x_281:
        /* <DEDUP_REMOVED lines=13> */
.L_x_284:
[----:B------:R-:W-:Y:S05]  /*bfc0*/  BSYNC B1 ;  /* 0x0000000000017941 */ /* 0x000fea0003800000 */
.L_x_283:
        /* <DEDUP_REMOVED lines=13> */
.L_x_286:
[----:B------:R-:W-:Y:S05]  /*c0a0*/  BSYNC B1 ;  /* 0x0000000000017941 */ /* 0x000fea0003800000 */
.L_x_285:
        /* <DEDUP_REMOVED lines=13> */
.L_x_288:
[----:B------:R-:W-:Y:S05]  /*c180*/  BSYNC B1 ;  /* 0x0000000000017941 */ /* 0x000fea0003800000 */
.L_x_287:
[----:B------:R-:W-:Y:S05]  /*c190*/  @P1 BRA `(.L_x_289) ;  /* 0x0000002000a41947 */ /* 0x000fea0003800000 */
[----:B------:R-:W2:Y:S01]  /*c1a0*/  LDL.LU R2, [R1+0x6c] ;  /* 0x00006c0001027983 */ /* 0x000ea20000300800 */
[----:B-----5:R-:W-:-:S04]  /*c1b0*/  LOP3.LUT R0, R0, 0xff, RZ, 0xc0, !PT ;  /* 0x000000ff00007812 */ /* 0x020fc800078ec0ff */
[----:B------:R-:W-:-:S05]  /*c1c0*/  F2FP.F16.E5M2.UNPACK_B R0, R0 ;  /* 0x00000000ff00723e */ /* 0x000fca00020004ff */
[----:B------:R-:W-:-:S05]  /*c1d0*/  HADD2.F32 R0, -RZ, R0.H0_H0 ;  /* 0x20000000ff007230 */ /* 0x000fca0000004100 */
[----:B------:R-:W-:-:S04]  /*c1e0*/  FMUL R0, R0, UR21 ;  /* 0x0000001500007c20 */ /* 0x000fc80008400000 */
[----:B--2---:R-:W-:-:S05]  /*c1f0*/  FFMA R0, R2, UR20, R0 ;  /* 0x0000001402007c23 */ /* 0x004fca0008000000 */
[----:B0-----:R-:W-:-:S05]  /*c200*/  F2FP.SATFINITE.E5M2.F32.PACK_AB_MERGE_C R3, RZ, R0, RZ ;  /* 0x00000000ff03723e */ /* 0x001fca00048060ff */
[----:B------:R0:W-:Y:S01]  /*c210*/  STG.E.U8 desc[UR14][R30.64+0x79], R3 ;  /* 0x000079031e007986 */ /* 0x0001e2000c10110e */
[----:B------:R-:W-:Y:S05]  /*c220*/  BRA `(.L_x_289) ;  /* 0x0000002000807947 */ /* 0x000fea0003800000 */
.L_x_32:
[----:B------:R-:W-:Y:S01]  /*c230*/  ISETP.GE.AND P3, PT, R41, 0x1, PT ;  /* 0x000000012900780c */ /* 0x000fe20003f66270 */
[----:B------:R-:W-:Y:S01]  /*c240*/  FMUL R227, R227, UR20 ;  /* 0x00000014e3e37c20 */ /* 0x000fe20008400000 */
[----:B------:R-:W-:Y:S01]  /*c250*/  ISETP.GE.AND P2, PT, R41, 0x9, PT ;  /* 0x000000092900780c */ /* 0x000fe20003f46270 */
[----:B------:R-:W-:Y:S01]  /*c260*/  FMUL R228, R228, UR20 ;  /* 0x00000014e4e47c20 */ /* 0x000fe20008400000 */
[C---:B------:R-:W-:Y:S01]  /*c270*/  ISETP.LT.OR P0, PT, R42.reuse, 0x1, !P3 ;  /* 0x000000012a00780c */ /* 0x040fe20005f01670 */
[----:B------:R-:W-:Y:S01]  /*c280*/  FMUL R225, R225, UR20 ;  /* 0x00000014e1e17c20 */ /* 0x000fe20008400000 */
[----:B------:R-:W-:Y:S01]  /*c290*/  ISETP.LT.OR P1, PT, R42, 0x2, !P3 ;  /* 0x000000022a00780c */ /* 0x000fe20005f21670 */
[----:B------:R-:W-:Y:S01]  /*c2a0*/  FMUL R226, R226, UR20 ;  /* 0x00000014e2e27c20 */ /* 0x000fe20008400000 */
[----:B------:R-:W-:Y:S02]  /*c2b0*/  ISETP.LT.OR P6, PT, R42, 0x2, !P2 ;  /* 0x000000022a00780c */ /* 0x000fe400057c1670 */
[----:B------:R-:W-:-:S02]  /*c2c0*/  F2FP.SATFINITE.E5M2.F32.PACK_AB_MERGE_C R33, RZ, R228, RZ ;  /* 0x000000e4ff21723e */ /* 0x000fc400048060ff */
[----:B------:R-:W-:Y:S02]  /*c2d0*/  F2FP.SATFINITE.E5M2.F32.PACK_AB_MERGE_C R227, RZ, R227, RZ ;  /* 0x000000e3ffe3723e */ /* 0x000fe400048060ff */
[C---:B------:R-:W-:Y:S02]  /*c2e0*/  ISETP.LT.OR P5, PT, R42.reuse, 0x1, !P2 ;  /* 0x000000012a00780c */ /* 0x040fe400057a1670 */
[----:B------:R-:W-:Y:S01]  /*c2f0*/  F2FP.SATFINITE.E5M2.F32.PACK_AB_MERGE_C R225, RZ, R225, RZ ;  /* 0x000000e1ffe1723e */ /* 0x000fe200048060ff */
[----:B------:R0:W-:Y:S01]  /*c300*/  @!P0 STG.E.U8 desc[UR14][R24.64], R33 ;  /* 0x0000002118008986 */ /* 0x0001e2000c10110e */
[----:B------:R-:W-:Y:S01]  /*c310*/  ISETP.LT.OR P0, PT, R42, 0x9, !P3 ;  /* 0x000000092a00780c */ /* 0x000fe20005f01670 */
[----:B------:R-:W-:Y:S01]  /*c320*/  FMUL R224, R224, UR20 ;  /* 0x00000014e0e07c20 */ /* 0x000fe20008400000 */
[----:B------:R-:W-:Y:S01]  /*c330*/  F2FP.SATFINITE.E5M2.F32.PACK_AB_MERGE_C R35, RZ, R226, RZ ;  /* 0x000000e2ff23723e */ /* 0x000fe200048060ff */
[----:B------:R-:W-:Y:S01]  /*c340*/  @!P1 STG.E.U8 desc[UR14][R24.64+0x1], R227 ;  /* 0x000001e318009986 */ /* 0x000fe2000c10110e */
[----:B------:R-:W-:-:S03]  /*c350*/  ISETP.LT.OR P1, PT, R42, 0xa, !P3 ;  /* 0x0000000a2a00780c */ /* 0x000fc60005f21670 */
[----:B------:R-:W-:Y:S01]  /*c360*/  @!P6 STG.E.U8 desc[UR14][R26.64+0x1], R225 ;  /* 0x000001e11a00e986 */ /* 0x000fe2000c10110e */
[----:B------:R-:W-:Y:S01]  /*c370*/  ISETP.LT.OR P6, PT, R42, 0xa, !P2 ;  /* 0x0000000a2a00780c */ /* 0x000fe200057c1670 */
[----:B------:R-:W-:Y:S01]  /*c380*/  FMUL R223, R223, UR20 ;  /* 0x00000014dfdf7c20 */ /* 0x000fe20008400000 */
[----:B------:R-:W-:Y:S01]  /*c390*/  FMUL R221, R221, UR20 ;  /* 0x00000014dddd7c20 */ /* 0x000fe20008400000 */
[----:B------:R2:W-:Y:S01]  /*c3a0*/  @!P5 STG.E.U8 desc[UR14][R26.64], R35 ;  /* 0x000000231a00d986 */ /* 0x0005e2000c10110e */
[----:B0-----:R-:W-:Y:S02]  /*c3b0*/  F2FP.SATFINITE.E5M2.F32.PACK_AB_MERGE_C R33, RZ, R224, RZ ;  /* 0x000000e0ff21723e */ /* 0x001fe400048060ff */
[----:B------:R-:W-:Y:S01]  /*c3c0*/  F2FP.SATFINITE.E5M2.F32.PACK_AB_MERGE_C R223, RZ, R223, RZ ;  /* 0x000000dfffdf723e */ /* 0x000fe200048060ff */
[----:B------:R-:W-:Y:S01]  /*c3d0*/  FMUL R222, R222, UR20 ;  /* 0x00000014dede7c20 */ /* 0x000fe20008400000 */
[----:B------:R-:W-:Y:S01]  /*c3e0*/  ISETP.LT.OR P5, PT, R42, 0x9, !P2 ;  /* 0x000000092a00780c */ /* 0x000fe200057a1670 */
[----:B------:R-:W-:Y:S01]  /*c3f0*/  FMUL R220, R220, UR20 ;  /* 0x00000014dcdc7c20 */ /* 0x000fe20008400000 */
[----:B------:R-:W-:Y:S01]  /*c400*/  F2FP.SATFINITE.E5M2.F32.PACK_AB_MERGE_C R221, RZ, R221, RZ ;  /* 0x000000ddffdd723e */ /* 0x000fe200048060ff */
[----:B------:R0:W-:Y:S01]  /*c410*/  @!P0 STG.E.U8 desc[UR14][R24.64+0x8], R33 ;  /* 0x0000082118008986 */ /* 0x0001e2000c10110e */
[----:B------:R-:W-:-:S03]  /*c420*/  ISETP.LT.OR P0, PT, R42, 0x11, !P3 ;  /* 0x000000112a00780c */ /* 0x000fc60005f01670 */
[----:B------:R-:W-:Y:S01]  /*c430*/  @!P1 STG.E.U8 desc[UR14][R24.64+0x9], R223 ;  /* 0x000009df18009986 */ /* 0x000fe2000c10110e */
[----:B------:R-:W-:-:S03]  /*c440*/  ISETP.LT.OR P1, PT, R42, 0x12, !P3 ;  /* 0x000000122a00780c */ /* 0x000fc60005f21670 */
[----:B------:R-:W-:Y:S01]  /*c450*/  @!P6 STG.E.U8 desc[UR14][R26.64+0x9], R221 ;  /* 0x000009dd1a00e986 */ /* 0x000fe2000c10110e */
[C---:B------:R-:W-:Y:S01]  /*c460*/  ISETP.LT.OR P6, PT, R42.reuse, 0x12, !P2 ;  /* 0x000000122a00780c */ /* 0x040fe200057c1670 */
[----:B------:R-:W-:Y:S01]  /*c470*/  FMUL R219, R219, UR20 ;  /* 0x00000014dbdb7c20 */ /* 0x000fe20008400000 */
[----:B--2---:R-:W-:Y:S01]  /*c480*/  F2FP.SATFINITE.E5M2.F32.PACK_AB_MERGE_C R35, RZ, R222, RZ ;  /* 0x000000deff23723e */ /* 0x004fe200048060ff */
[----:B------:R-:W-:Y:S01]  /*c490*/  FMUL R217, R217, UR20 ;  /* 0x00000014d9d97c20 */ /* 0x000fe20008400000 */
[----:B0-----:R-:W-:Y:S01]  /*c4a0*/  F2FP.SATFINITE.E5M2.F32.PACK_AB_MERGE_C R33, RZ, R220, RZ ;  /* 0x000000dcff21723e */ /* 0x001fe200048060ff */
[----:B------:R-:W2:Y:S01]  /*c4b0*/  LDL.LU R226, [R1+0x8] ;  /* 0x0000080001e27983 */ /* 0x000ea20000300800 */
[----:B------:R-:W-:Y:S02]  /*c4c0*/  F2FP.SATFINITE.E5M2.F32.PACK_AB_MERGE_C R219, RZ, R219, RZ ;  /* 0x000000dbffdb723e */ /* 0x000fe400048060ff */
[----:B------:R-:W-:Y:S01]  /*c4d0*/  F2FP.SATFINITE.E5M2.F32.PACK_AB_MERGE_C R217, RZ, R217, RZ ;  /* 0x000000d9ffd9723e */ /* 0x000fe200048060ff */
[----:B------:R0:W-:Y:S01]  /*c4e0*/  @!P5 STG.E.U8 desc[UR14][R26.64+0x8], R35 ;  /* 0x000008231a00d986 */ /* 0x0001e2000c10110e */
[----:B------:R-:W-:Y:S01]  /*c4f0*/  ISETP.LT.OR P5, PT, R42, 0x11, !P2 ;  /* 0x000000112a00780c */ /* 0x000fe200057a1670 */
[----:B------:R-:W-:-:S02]  /*c500*/  FMUL R218, R218, UR20 ;  /* 0x00000014dada7c20 */ /* 0x000fc40008400000 */
[----:B------:R-:W3:Y:S04]  /*c510*/  LDL.LU R227, [R1+0x4] ;  /* 0x0000040001e37983 */ /* 0x000ee80000300800 */
[----:B------:R-:W4:Y:S04]  /*c520*/  LDL.LU R225, [R1] ;  /* 0x0000000001e17983 */ /* 0x000f280000300800 */
[----:B------:R1:W-:Y:S01]  /*c530*/  @!P0 STG.E.U8 desc[UR14][R24.64+0x10], R33 ;  /* 0x0000102118008986 */ /* 0x0003e2000c10110e */
[----:B------:R-:W-:-:S03]  /*c540*/  ISETP.LT.OR P0, PT, R42, 0x19, !P3 ;  /* 0x000000192a00780c */ /* 0x000fc60005f01670 */
[----:B------:R-:W-:Y:S01]  /*c550*/  @!P1 STG.E.U8 desc[UR14][R24.64+0x11], R219 ;  /* 0x000011db18009986 */ /* 0x000fe2000c10110e */
[----:B------:R-:W-:-:S03]  /*c560*/  ISETP.LT.OR P1, PT, R42, 0x1a, !P3 ;  /* 0x0000001a2a00780c */ /* 0x000fc60005f21670 */
[----:B------:R-:W-:Y:S01]  /*c570*/  @!P6 STG.E.U8 desc[UR14][R26.64+0x11], R217 ;  /* 0x000011d91a00e986 */ /* 0x000fe2000c10110e */
[----:B------:R-:W-:Y:S01]  /*c580*/  ISETP.LT.OR P6, PT, R42, 0x1a, !P2 ;  /* 0x0000001a2a00780c */ /* 0x000fe200057c1670 */
[----:B------:R-:W-:Y:S01]  /*c590*/  FMUL R216, R216, UR20 ;  /* 0x00000014d8d87c20 */ /* 0x000fe20008400000 */
[----:B0-----:R-:W-:Y:S01]  /*c5a0*/  F2FP.SATFINITE.E5M2.F32.PACK_AB_MERGE_C R35, RZ, R218, RZ ;  /* 0x000000daff23723e */ /* 0x001fe200048060ff */
[----:B------:R-:W-:Y:S01]  /*c5b0*/  FMUL R215, R215, UR20 ;  /* 0x00000014d7d77c20 */ /* 0x000fe20008400000 */
[----:B------:R-:W-:Y:S01]  /*c5c0*/  FMUL R213, R213, UR20 ;  /* 0x00000014d5d57c20 */ /* 0x000fe20008400000 */
[----:B------:R-:W-:Y:S01]  /*c5d0*/  FMUL R214, R214, UR20 ;  /* 0x00000014d6d67c20 */ /* 0x000fe20008400000 */
[----:B-1----:R-:W-:Y:S01]  /*c5e0*/  F2FP.SATFINITE.E5M2.F32.PACK_AB_MERGE_C R33, RZ, R216, RZ ;  /* 0x000000d8ff21723e */ /* 0x002fe200048060ff */
[----:B------:R0:W-:Y:S01]  /*c5f0*/  @!P5 STG.E.U8 desc[UR14][R26.64+0x10], R35 ;  /* 0x000010231a00d986 */ /* 0x0001e2000c10110e */
[----:B------:R-:W-:Y:S02]  /*c600*/  F2FP.SATFINITE.E5M2.F32.PACK_AB_MERGE_C R215, RZ, R215, RZ ;  /* 0x000000d7ffd7723e */ /* 0x000fe400048060ff */
        /* <DEDUP_REMOVED lines=12> */
[----:B-1----:R-:W-:Y:S01]  /*c6d0*/  F2FP.SATFINITE.E5M2.F32.PACK_AB_MERGE_C R33, RZ, R212, RZ ;  /* 0x000000d4ff21723e */ /* 0x002fe200048060ff */
[----:B------:R-:W-:Y:S01]  /*c6e0*/  FMUL R210, R210, UR20 ;  /* 0x00000014d2d27c20 */ /* 0x000fe20008400000 */
[----:B------:R-:W-:Y:S01]  /*c6f0*/  F2FP.SATFINITE.E5M2.F32.PACK_AB_MERGE_C R211, RZ, R211, RZ ;  /* 0x000000d3ffd3723e */ /* 0x000fe200048060ff */
[----:B------:R0:W-:Y:S01]  /*c700*/  @!P5 STG.E.U8 desc[UR14][R26.64+0x18], R35 ;  /* 0x000018231a00d986 */ /* 0x0001e2000c10110e */
[C---:B------:R-:W-:Y:S02]  /*c710*/  ISETP.LT.OR P5, PT, R42.reuse, 0x21, !P2 ;  /* 0x000000212a00780c */ /* 0x040fe400057a1670 */
        /* <DEDUP_REMOVED lines=111> */
[C---:B------:R-:W-:Y:S01]  /*ce10*/  ISETP.LT.OR P5, PT, R42.reuse, 0x59, !P2 ;  /* 0x000000592a00780c */ /* 0x040fe200057a1670 */
[----:B------:R-:W-:Y:S01]  /*ce20*/  FMUL R179, R179, UR20 ;  /* 0x00000014b3b37c20 */ /* 0x000fe20008400000 */
[----:B------:R-:W-:Y:S01]  /*ce30*/  F2FP.SATFINITE.E5M2.F32.PACK_AB_MERGE_C R181, RZ, R181, RZ ;  /* 0x000000b5ffb5723e */ /* 0x000fe200048060ff */
[----:B------:R1:W-:Y:S04]  /*ce40*/  @!P0 STG.E.U8 desc[UR14][R24.64+0x58], R33 ;  /* 0x0000582118008986 */ /* 0x0003e8000c10110e */
[----:B------:R-:W-:Y:S04]  /*ce50*/  @!P1 STG.E.U8 desc[UR14][R24.64+0x59], R183 ;  /* 0x000059b718009986 */ /* 0x000fe8000c10110e */
[----:B------:R-:W-:Y:S01]  /*ce60*/  @!P6 STG.E.U8 desc[UR14][R26.64+0x59], R181 ;  /* 0x000059b51a00e986 */ /* 0x000fe2000c10110e */
[----:B------:R-:W-:-:S02]  /*ce70*/  ISETP.LT.OR P6, PT, R42, 0x62, !P3 ;  /* 0x000000622a00780c */ /* 0x000fc40005fc1670 */
[----:B0-----:R-:W-:Y:S01]  /*ce80*/  F2FP.SATFINITE.E5M2.F32.PACK_AB_MERGE_C R35, RZ, R182, RZ ;  /* 0x000000b6ff23723e */ /* 0x001fe200048060ff */
[----:B------:R-:W-:Y:S01]  /*ce90*/  FMUL R180, R180, UR20 ;  /* 0x00000014b4b47c20 */ /* 0x000fe20008400000 */
[----:B------:R-:W-:Y:S01]  /*cea0*/  F2FP.SATFINITE.E5M2.F32.PACK_AB_MERGE_C R179, RZ, R179, RZ ;  /* 0x000000b3ffb3723e */ /* 0x000fe200048060ff */
[----:B------:R-:W-:Y:S01]  /*ceb0*/  FMUL R178, R178, UR20 ;  /* 0x00000014b2b27c20 */ /* 0x000fe20008400000 */
[----:B------:R-:W-:Y:S01]  /*cec0*/  FMUL R177, R177, UR20 ;  /* 0x00000014b1b17c20 */ /* 0x000fe20008400000 */
[----:B------:R0:W-:Y:S01]  /*ced0*/  @!P5 STG.E.U8 desc[UR14][R26.64+0x58], R35 ;  /* 0x000058231a00d986 */ /* 0x0001e2000c10110e */
[C---:B------:R-:W-:Y:S02]  /*cee0*/  ISETP.LT.OR P5, PT, R42.reuse, 0x61, !P3 ;  /* 0x000000612a00780c */ /* 0x040fe40005fa1670 */
[----:B------:R-:W-:Y:S01]  /*cef0*/  ISETP.LT.OR P0, PT, R42, 0x61, !P2 ;  /* 0x000000612a00780c */ /* 0x000fe20005701670 */
[----:B------:R-:W-:Y:S01]  /*cf00*/  FMUL R176, R176, UR20 ;  /* 0x00000014b0b07c20 */ /* 0x000fe20008400000 */
[C---:B------:R-:W-:Y:S01]  /*cf10*/  ISETP.LT.OR P1, PT, R42.reuse, 0x62, !P2 ;  /* 0x000000622a00780c */ /* 0x040fe20005721670 */
[----:B------:R-:W-:Y:S01]  /*cf20*/  @!P6 STG.E.U8 desc[UR14][R24.64+0x61], R179 ;  /* 0x000061b31800e986 */ /* 0x000fe2000c10110e */
[----:B------:R-:W-:-:S02]  /*cf30*/  ISETP.LT.OR P6, PT, R42, 0x69, !P3 ;  /* 0x000000692a00780c */ /* 0x000fc40005fc1670 */
[----:B-1----:R-:W-:Y:S01]  /*cf40*/  F2FP.SATFINITE.E5M2.F32.PACK_AB_MERGE_C R33, RZ, R180, RZ ;  /* 0x000000b4ff21723e */ /* 0x002fe200048060ff */
[----:B------:R-:W-:Y:S01]  /*cf50*/  FMUL R175, R175, UR20 ;  /* 0x00000014afaf7c20 */ /* 0x000fe20008400000 */
[----:B------:R-:W-:Y:S01]  /*cf60*/  F2FP.SATFINITE.E5M2.F32.PACK_AB_MERGE_C R177, RZ, R177, RZ ;  /* 0x000000b1ffb1723e */ /* 0x000fe200048060ff */
[----:B------:R-:W-:Y:S01]  /*cf70*/  FMUL R174, R174, UR20 ;  /* 0x00000014aeae7c20 */ /* 0x000fe20008400000 */
[----:B0-----:R-:W-:Y:S01]  /*cf80*/  F2FP.SATFINITE.E5M2.F32.PACK_AB_MERGE_C R35, RZ, R178, RZ ;  /* 0x000000b2ff23723e */ /* 0x001fe200048060ff */
[----:B------:R0:W-:Y:S01]  /*cf90*/  @!P5 STG.E.U8 desc[UR14][R24.64+0x60], R33 ;  /* 0x000060211800d986 */ /* 0x0001e2000c10110e */
[----:B------:R-:W-:-:S03]  /*cfa0*/  F2FP.SATFINITE.E5M2.F32.PACK_AB_MERGE_C R37, RZ, R176, RZ ;  /* 0x000000b0ff25723e */ /* 0x000fc600048060ff */
[----:B------:R1:W-:Y:S01]  /*cfb0*/  @!P0 STG.E.U8 desc[UR14][R26.64+0x60], R35 ;  /* 0x000060231a008986 */ /* 0x0003e2000c10110e */
[----:B------:R-:W-:-:S03]  /*cfc0*/  ISETP.LT.OR P0, PT, R42, 0x6a, !P3 ;  /* 0x0000006a2a00780c */ /* 0x000fc60005f01670 */
[----:B------:R-:W-:Y:S01]  /*cfd0*/  @!P1 STG.E.U8 desc[UR14][R26.64+0x61], R177 ;  /* 0x000061b11a009986 */ /* 0x000fe2000c10110e */
[C---:B------:R-:W-:Y:S02]  /*cfe0*/  ISETP.LT.OR P1, PT, R42.reuse, 0x69, !P2 ;  /* 0x000000692a00780c */ /* 0x040fe40005721670 */
[C---:B------:R-:W-:Y:S01]  /*cff0*/  ISETP.LT.OR P5, PT, R42.reuse, 0x6a, !P2 ;  /* 0x0000006a2a00780c */ /* 0x040fe200057a1670 */
[----:B------:R-:W-:Y:S01]  /*d000*/  @!P6 STG.E.U8 desc[UR14][R24.64+0x68], R37 ;  /* 0x000068251800e986 */ /* 0x000fe2000c10110e */
[----:B------:R-:W-:Y:S01]  /*d010*/  ISETP.LT.OR P6, PT, R42, 0x71, !P3 ;  /* 0x000000712a00780c */ /* 0x000fe20005fc1670 */
[----:B------:R-:W-:Y:S01]  /*d020*/  FMUL R173, R173, UR20 ;  /* 0x00000014adad7c20 */ /* 0x000fe20008400000 */
[----:B------:R-:W-:Y:S01]  /*d030*/  F2FP.SATFINITE.E5M2.F32.PACK_AB_MERGE_C R175, RZ, R175, RZ ;  /* 0x000000afffaf723e */ /* 0x000fe200048060ff */
[----:B------:R-:W-:Y:S01]  /*d040*/  FMUL R172, R172, UR20 ;  /* 0x00000014acac7c20 */ /* 0x000fe20008400000 */
[----:B0-----:R-:W-:Y:S01]  /*d050*/  F2FP.SATFINITE.E5M2.F32.PACK_AB_MERGE_C R33, RZ, R174, RZ ;  /* 0x000000aeff21723e */ /* 0x001fe200048060ff */
[----:B------:R-:W-:Y:S01]  /*d060*/  FMUL R171, R171, UR20 ;  /* 0x00000014abab7c20 */ /* 0x000fe20008400000 */
[----:B------:R-:W-:Y:S01]  /*d070*/  F2FP.SATFINITE.E5M2.F32.PACK_AB_MERGE_C R173, RZ, R173, RZ ;  /* 0x000000adffad723e */ /* 0x000fe200048060ff */
[----:B------:R-:W-:Y:S01]  /*d080*/  @!P0 STG.E.U8 desc[UR14][R24.64+0x69], R175 ;  /* 0x000069af18008986 */ /* 0x000fe2000c10110e */
[----:B-1----:R-:W-:-:S02]  /*d090*/  F2FP.SATFINITE.E5M2.F32.PACK_AB_MERGE_C R35, RZ, R172, RZ ;  /* 0x000000acff23723e */ /* 0x002fc400048060ff */
[C---:B------:R-:W-:Y:S01]  /*d0a0*/  ISETP.LT.OR P0, PT, R42.reuse, 0x72, !P3 ;  /* 0x000000722a00780c */ /* 0x040fe20005f01670 */
[----:B------:R0:W-:Y:S01]  /*d0b0*/  @!P1 STG.E.U8 desc[UR14][R26.64+0x68], R33 ;  /* 0x000068211a009986 */ /* 0x0001e2000c10110e */
[----:B------:R-:W-:Y:S01]  /*d0c0*/  ISETP.LT.OR P1, PT, R42, 0x71, !P2 ;  /* 0x000000712a00780c */ /* 0x000fe20005721670 */
[----:B------:R-:W-:Y:S02]  /*d0d0*/  FMUL R170, R170, UR20 ;  /* 0x00000014aaaa7c20 */ /* 0x000fe40008400000 */
[----:B------:R-:W-:Y:S01]  /*d0e0*/  @!P5 STG.E.U8 desc[UR14][R26.64+0x69], R173 ;  /* 0x000069ad1a00d986 */ /* 0x000fe2000c10110e */
[C---:B------:R-:W-:Y:S01]  /*d0f0*/  ISETP.LT.OR P5, PT, R42.reuse, 0x72, !P2 ;  /* 0x000000722a00780c */ /* 0x040fe200057a1670 */
[----:B------:R-:W-:Y:S02]  /*d100*/  FMUL R169, R169, UR20 ;  /* 0x00000014a9a97c20 */ /* 0x000fe40008400000 */
[----:B------:R1:W-:Y:S01]  /*d110*/  @!P6 STG.E.U8 desc[UR14][R24.64+0x70], R35 ;  /* 0x000070231800e986 */ /* 0x0003e2000c10110e */
[----:B------:R-:W-:-:S02]  /*d120*/  ISETP.LT.OR P6, PT, R42, 0x79, !P3 ;  /* 0x000000792a00780c */ /* 0x000fc40005fc1670 */
        /* <DEDUP_REMOVED lines=8> */
[----:B------:R-:W-:Y:S02]  /*d1b0*/  F2FP.SATFINITE.E5M2.F32.PACK_AB_MERGE_C R167, RZ, R167, RZ ;  /* 0x000000a7ffa7723e */ /* 0x000fe400048060ff */
[----:B-1----:R-:W-:Y:S01]  /*d1c0*/  F2FP.SATFINITE.E5M2.F32.PACK_AB_MERGE_C R35, RZ, R168, RZ ;  /* 0x000000a8ff23723e */ /* 0x002fe200048060ff */
[----:B------:R-:W-:Y:S01]  /*d1d0*/  @!P1 STG.E.U8 desc[UR14][R26.64+0x70], R33 ;  /* 0x000070211a009986 */ /* 0x000fe2000c10110e */
[----:B------:R-:W-:-:S03]  /*d1e0*/  ISETP.GE.AND P1, PT, R41, 0x81, PT ;  /* 0x000000812900780c */ /* 0x000fc60003f26270 */
[----:B------:R-:W-:Y:S01]  /*d1f0*/  @!P5 STG.E.U8 desc[UR14][R26.64+0x71], R169 ;  /* 0x000071a91a00d986 */ /* 0x000fe2000c10110e */
[C---:B------:R-:W-:Y:S02]  /*d200*/  ISETP.LT.OR P5, PT, R42.reuse, 0x79, !P2 ;  /* 0x000000792a00780c */ /* 0x040fe400057a1670 */
[C---:B------:R-:W-:Y:S01]  /*d210*/  ISETP.LT.OR P2, PT, R42.reuse, 0x7a, !P2 ;  /* 0x0000007a2a00780c */ /* 0x040fe20005741670 */
[----:B------:R-:W-:Y:S01]  /*d220*/  @!P6 STG.E.U8 desc[UR14][R24.64+0x78], R35 ;  /* 0x000078231800e986 */ /* 0x000fe2000c10110e */
[C---:B------:R-:W-:Y:S01]  /*d230*/  ISETP.LT.OR P6, PT, R42.reuse, 0x1, !P1 ;  /* 0x000000012a00780c */ /* 0x040fe20004fc1670 */
[----:B------:R-:W-:Y:S02]  /*d240*/  FMUL R165, R165, UR20 ;  /* 0x00000014a5a57c20 */ /* 0x000fe40008400000 */
[----:B------:R0:W-:Y:S01]  /*d250*/  @!P3 STG.E.U8 desc[UR14][R24.64+0x79], R167 ;  /* 0x000079a71800b986 */ /* 0x0001e2000c10110e */
[----:B------:R-:W-:Y:S01]  /*d260*/  ISETP.LT.OR P3, PT, R42, 0x2, !P1 ;  /* 0x000000022a00780c */ /* 0x000fe20004f61670 */
[----:B------:R-:W-:Y:S01]  /*d270*/  FMUL R164, R164, UR20 ;  /* 0x00000014a4a47c20 */ /* 0x000fe20008400000 */
[----:B------:R-:W-:Y:S01]  /*d280*/  FMUL R163, R163, UR20 ;  /* 0x00000014a3a37c20 */ /* 0x000fe20008400000 */
[----:B------:R-:W-:Y:S01]  /*d290*/  F2FP.SATFINITE.E5M2.F32.PACK_AB_MERGE_C R37, RZ, R166, RZ ;  /* 0x000000a6ff25723e */ /* 0x000fe200048060ff */
[----:B------:R-:W-:Y:S01]  /*d2a0*/  FMUL R162, R162, UR20 ;  /* 0x00000014a2a27c20 */ /* 0x000fe20008400000 */
[----:B------:R-:W-:Y:S01]  /*d2b0*/  F2FP.SATFINITE.E5M2.F32.PACK_AB_MERGE_C R165, RZ, R165, RZ ;  /* 0x000000a5ffa5723e */ /* 0x000fe200048060ff */
[----:B------:R-:W-:Y:S01]  /*d2c0*/  FMUL R161, R161, UR20 ;  /* 0x00000014a1a17c20 */ /* 0x000fe20008400000 */
[----:B------:R-:W-:Y:S01]  /*d2d0*/  F2FP.SATFINITE.E5M2.F32.PACK_AB_MERGE_C R163, RZ, R163, RZ ;  /* 0x000000a3ffa3723e */ /* 0x000fe200048060ff */
[----:B------:R-:W-:Y:S01]  /*d2e0*/  FMUL R160, R160, UR20 ;  /* 0x00000014a0a07c20 */ /* 0x000fe20008400000 */
[----:B------:R-:W-:Y:S01]  /*d2f0*/  ISETP.GE.AND P0, PT, R41, 0x89, PT ;  /* 0x000000892900780c */ /* 0x000fe20003f06270 */
[----:B------:R-:W-:Y:S01]  /*d300*/  FMUL R159, R159, UR20 ;  /* 0x000000149f9f7c20 */ /* 0x000fe20008400000 */
[----:B0-----:R-:W-:Y:S01]  /*d310*/  F2FP.SATFINITE.E5M2.F32.PACK_AB_MERGE_C R25, RZ, R164, RZ ;  /* 0x000000a4ff19723e */ /* 0x001fe200048060ff */
[----:B------:R-:W-:Y:S01]  /*d320*/  @!P5 STG.E.U8 desc[UR14][R26.64+0x78], R37 ;  /* 0x000078251a00d986 */ /* 0x000fe2000c10110e */
[----:B------:R-:W-:-:S03]  /*d330*/  ISETP.LT.OR P5, PT, R42, 0x1, !P0 ;  /* 0x000000012a00780c */ /* 0x000fc600047a1670 */
[----:B------:R-:W-:Y:S04]  /*d340*/  @!P2 STG.E.U8 desc[UR14][R26.64+0x79], R165 ;  /* 0x000079a51a00a986 */ /* 0x000fe8000c10110e */
[----:B------:R0:W-:Y:S01]  /*d350*/  @!P6 STG.E.U8 desc[UR14][R28.64], R25 ;  /* 0x000000191c00e986 */ /* 0x0001e2000c10110e */
[----:B------:R-:W-:-:S03]  /*d360*/  ISETP.LT.OR P6, PT, R42, 0x2, !P0 ;  /* 0x000000022a00780c */ /* 0x000fc600047c1670 */
[----:B------:R-:W-:Y:S01]  /*d370*/  @!P3 STG.E.U8 desc[UR14][R28.64+0x1], R163 ;  /* 0x000001a31c00b986 */ /* 0x000fe2000c10110e */
[C---:B------:R-:W-:Y:S02]  /*d380*/  ISETP.LT.OR P3, PT, R42.reuse, 0x9, !P1 ;  /* 0x000000092a00780c */ /* 0x040fe40004f61670 */
[----:B------:R-:W-:Y:S01]  /*d390*/  ISETP.LT.OR P2, PT, R42, 0xa, !P1 ;  /* 0x0000000a2a00780c */ /* 0x000fe20004f41670 */
[----:B------:R-:W-:Y:S01]  /*d3a0*/  FMUL R158, R158, UR20 ;  /* 0x000000149e9e7c20 */ /* 0x000fe20008400000 */
[----:B------:R-:W-:Y:S01]  /*d3b0*/  F2FP.SATFINITE.E5M2.F32.PACK_AB_MERGE_C R33, RZ, R162, RZ ;  /* 0x000000a2ff21723e */ /* 0x000fe200048060ff */
[----:B------:R-:W-:Y:S01]  /*d3c0*/  FMUL R157, R157, UR20 ;  /* 0x000000149d9d7c20 */ /* 0x000fe20008400000 */
[----:B------:R-:W-:Y:S01]  /*d3d0*/  F2FP.SATFINITE.E5M2.F32.PACK_AB_MERGE_C R161, RZ, R161, RZ ;  /* 0x000000a1ffa1723e */ /* 0x000fe200048060ff */
[----:B------:R-:W-:Y:S01]  /*d3e0*/  FMUL R156, R156, UR20 ;  /* 0x000000149c9c7c20 */ /* 0x000fe20008400000 */
[----:B0-----:R-:W-:Y:S01]  /*d3f0*/  F2FP.SATFINITE.E5M2.F32.PACK_AB_MERGE_C R25, RZ, R160, RZ ;  /* 0x000000a0ff19723e */ /* 0x001fe200048060ff */
[----:B------:R-:W-:Y:S01]  /*d400*/  @!P5 STG.E.U8 desc[UR14][R30.64], R33 ;  /* 0x000000211e00d986 */ /* 0x000fe2000c10110e */
[----:B------:R-:W-:-:S02]  /*d410*/  F2FP.SATFINITE.E5M2.F32.PACK_AB_MERGE_C R159, RZ, R159, RZ ;  /* 0x0000009fff9f723e */ /* 0x000fc400048060ff */
[C---:B------:R-:W-:Y:S01]  /*d420*/  ISETP.LT.OR P5, PT, R42.reuse, 0x9, !P0 ;  /* 0x000000092a00780c */ /* 0x040fe200047a1670 */
[----:B------:R-:W-:Y:S01]  /*d430*/  @!P6 STG.E.U8 desc[UR14][R30.64+0x1], R161 ;  /* 0x000001a11e00e986 */ /* 0x000fe2000c10110e */
[----:B------:R-:W-:-:S03]  /*d440*/  ISETP.LT.OR P6, PT, R42, 0xa, !P0 ;  /* 0x0000000a2a00780c */ /* 0x000fc600047c1670 */
[----:B------:R0:W-:Y:S01]  /*d450*/  @!P3 STG.E.U8 desc[UR14][R28.64+0x8], R25 ;  /* 0x000008191c00b986 */ /* 0x0001e2000c10110e */
[----:B------:R-:W-:-:S03]  /*d460*/  ISETP.LT.OR P3, PT, R42, 0x11, !P1 ;  /* 0x000000112a00780c */ /* 0x000fc60004f61670 */
[----:B------:R-:W-:Y:S01]  /*d470*/  @!P2 STG.E.U8 desc[UR14][R28.64+0x9], R159 ;  /* 0x0000099f1c00a986 */ /* 0x000fe2000c10110e */
[----:B------:R-:W-:Y:S01]  /*d480*/  ISETP.LT.OR P2, PT, R42, 0x12, !P1 ;  /* 0x000000122a00780c */ /* 0x000fe20004f41670 */
[----:B------:R-:W-:Y:S01]  /*d490*/  FMUL R155, R155, UR20 ;  /* 0x000000149b9b7c20 */ /* 0x000fe20008400000 */
[----:B------:R-:W-:Y:S01]  /*d4a0*/  F2FP.SATFINITE.E5M2.F32.PACK_AB_MERGE_C R27, RZ, R158, RZ ;  /* 0x0000009eff1b723e */ /* 0x000fe200048060ff */
[----:B------:R-:W-:Y:S01]  /*d4b0*/  FMUL R154, R154, UR20 ;  /* 0x000000149a9a7c20 */ /* 0x000fe20008400000 */
[----:B------:R-:W-:Y:S01]  /*d4c0*/  F2FP.SATFINITE.E5M2.F32.PACK_AB_MERGE_C R157, RZ, R157, RZ ;  /* 0x0000009dff9d723e */ /* 0x000fe200048060ff */
[----:B------:R-:W-:Y:S01]  /*d4d0*/  FMUL R153, R153, UR20 ;  /* 0x0000001499997c20 */ /* 0x000fe20008400000 */
        /* <DEDUP_REMOVED lines=25> */
[----:B------:R1:W-:Y:S01]  /*d670*/  @!P2 STG.E.U8 desc[UR14][R28.64+0x19], R23 ;  /* 0x000019171c00a986 */ /* 0x0003e2000c10110e */
        /* <DEDUP_REMOVED lines=11> */
[----:B------:R0:W-:Y:S01]  /*d730*/  @!P6 STG.E.U8 desc[UR14][R30.64+0x19], R21 ;  /* 0x000019151e00e986 */ /* 0x0001e2000c10110e */
[----:B------:R-:W-:-:S03]  /*d740*/  ISETP.LT.OR P6, PT, R42, 0x22, !P0 ;  /* 0x000000222a00780c */ /* 0x000fc600047c1670 */
[----:B------:R-:W-:Y:S01]  /*d750*/  @!P3 STG.E.U8 desc[UR14][R28.64+0x20], R25 ;  /* 0x000020191c00b986 */ /* 0x000fe2000c10110e */
[----:B------:R-:W-:-:S03]  /*d760*/  ISETP.LT.OR P3, PT, R42, 0x29, !P1 ;  /* 0x000000292a00780c */ /* 0x000fc60004f61670 */
[----:B------:R2:W-:Y:S01]  /*d770*/  @!P2 STG.E.U8 desc[UR14][R28.64+0x21], R19 ;  /* 0x000021131c00a986 */ /* 0x0005e2000c10110e */
[----:B------:R-:W-:Y:S01]  /*d780*/  ISETP.LT.OR P2, PT, R42, 0x2a, !P1 ;  /* 0x0000002a2a00780c */ /* 0x000fe20004f41670 */
[----:B------:R-:W-:Y:S01]  /*d790*/  FMUL R15, R15, UR20 ;  /* 0x000000140f0f7c20 */ /* 0x000fe20008400000 */
[----:B-1----:R-:W-:Y:S01]  /*d7a0*/  F2FP.SATFINITE.E5M2.F32.PACK_AB_MERGE_C R23, RZ, R18, RZ ;  /* 0x00000012ff17723e */ /* 0x002fe200048060ff */
[----:B------:R-:W-:Y:S01]  /*d7b0*/  FMUL R14, R14, UR20 ;  /* 0x000000140e0e7c20 */ /* 0x000fe20008400000 */
[----:B------:R-:W-:Y:S01]  /*d7c0*/  F2FP.SATFINITE.E5M2.F32.PACK_AB_MERGE_C R17, RZ, R17, RZ ;  /* 0x00000011ff11723e */ /* 0x000fe200048060ff */
[----:B------:R-:W-:Y:S01]  /*d7d0*/  FMUL R13, R13, UR20 ;  /* 0x000000140d0d7c20 */ /* 0x000fe20008400000 */
[----:B0-----:R-:W-:Y:S01]  /*d7e0*/  F2FP.SATFINITE.E5M2.F32.PACK_AB_MERGE_C R21, RZ, R16, RZ ;  /* 0x00000010ff15723e */ /* 0x001fe200048060ff */
[----:B------:R-:W-:Y:S01]  /*d7f0*/  @!P5 STG.E.U8 desc[UR14][R30.64+0x20], R23 ;  /* 0x000020171e00d986 */ /* 0x000fe2000c10110e */
[----:B------:R-:W-:Y:S02]  /*d800*/  F2FP.SATFINITE.E5M2.F32.PACK_AB_MERGE_C R15, RZ, R15, RZ ;  /* 0x0000000fff0f723e */ /* 0x000fe400048060ff */
[C---:B------:R-:W-:Y:S01]  /*d810*/  ISETP.LT.OR P5, PT, R42.reuse, 0x29, !P0 ;  /* 0x000000292a00780c */ /* 0x040fe200047a1670 */
[----:B------:R-:W-:Y:S01]  /*d820*/  @!P6 STG.E.U8 desc[UR14][R30.64+0x21], R17 ;  /* 0x000021111e00e986 */ /* 0x000fe2000c10110e */
[----:B------:R-:W-:-:S03]  /*d830*/  ISETP.LT.OR P6, PT, R42, 0x2a, !P0 ;  /* 0x0000002a2a00780c */ /* 0x000fc600047c1670 */
[----:B------:R-:W-:Y:S01]  /*d840*/  @!P3 STG.E.U8 desc[UR14][R28.64+0x28], R21 ;  /* 0x000028151c00b986 */ /* 0x000fe2000c10110e */
[----:B------:R-:W-:Y:S01]  /*d850*/  ISETP.LT.OR P3, PT, R42, 0x31, !P1 ;  /* 0x000000312a00780c */ /* 0x000fe20004f61670 */
[----:B------:R-:W-:Y:S02]  /*d860*/  FMUL R12, R12, UR20 ;  /* 0x000000140c0c7c20 */ /* 0x000fe40008400000 */
[----:B------:R0:W-:Y:S01]  /*d870*/  @!P2 STG.E.U8 desc[UR14][R28.64+0x29], R15 ;  /* 0x0000290f1c00a986 */ /* 0x0001e2000c10110e */
[----:B------:R-:W-:Y:S01]  /*d880*/  ISETP.LT.OR P2, PT, R42, 0x32, !P1 ;  /* 0x000000322a00780c */ /* 0x000fe20004f41670 */
[----:B------:R-:W-:Y:S01]  /*d890*/  FMUL R11, R11, UR20 ;  /* 0x000000140b0b7c20 */ /* 0x000fe20008400000 */
[----:B--2---:R-:W-:Y:S01]  /*d8a0*/  F2FP.SATFINITE.E5M2.F32.PACK_AB_MERGE_C R19, RZ, R14, RZ ;  /* 0x0000000eff13723e */ /* 0x004fe200048060ff */
[----:B------:R-:W2:Y:S01]  /*d8b0*/  LDL.LU R222, [R1+0x18] ;  /* 0x0000180001de7983 */ /* 0x000ea20000300800 */
[----:B------:R-:W-:Y:S02]  /*d8c0*/  F2FP.SATFINITE.E5M2.F32.PACK_AB_MERGE_C R13, RZ, R13, RZ ;  /* 0x0000000dff0d723e */ /* 0x000fe400048060ff */
[----:B------:R-:W-:Y:S01]  /*d8d0*/  F2FP.SATFINITE.E5M2.F32.PACK_AB_MERGE_C R11, RZ, R11, RZ ;  /* 0x0000000bff0b723e */ /* 0x000fe200048060ff */
[----:B------:R-:W-:Y:S01]  /*d8e0*/  @!P5 STG.E.U8 desc[UR14][R30.64+0x28], R19 ;  /* 0x000028131e00d986 */ /* 0x000fe2000c10110e */
[----:B0-----:R-:W-:-:S03]  /*d8f0*/  F2FP.SATFINITE.E5M2.F32.PACK_AB_MERGE_C R15, RZ, R12, RZ ;  /* 0x0000000cff0f723e */ /* 0x001fc600048060ff */
[----:B------:R0:W-:Y:S01]  /*d900*/  @!P6 STG.E.U8 desc[UR14][R30.64+0x29], R13 ;  /* 0x0000290d1e00e986 */ /* 0x0001e2000c10110e */
[C---:B------:R-:W-:Y:S02]  /*d910*/  ISETP.LT.OR P5, PT, R42.reuse, 0x31, !P0 ;  /* 0x000000312a00780c */ /* 0x040fe400047a1670 */
[C---:B------:R-:W-:Y:S01]  /*d920*/  ISETP.LT.OR P6, PT, R42.reuse, 0x32, !P0 ;  /* 0x000000322a00780c */ /* 0x040fe200047c1670 */
[----:B------:R-:W-:Y:S01]  /*d930*/  @!P3 STG.E.U8 desc[UR14][R28.64+0x30], R15 ;  /* 0x0000300f1c00b986 */ /* 0x000fe2000c10110e */
[----:B------:R-:W-:Y:S01]  /*d940*/  ISETP.LT.OR P3, PT, R42, 0x39, !P1 ;  /* 0x000000392a00780c */ /* 0x000fe20004f61670 */
[----:B------:R-:W-:Y:S01]  /*d950*/  FMUL R10, R10, UR20 ;  /* 0x000000140a0a7c20 */ /* 0x000fe20008400000 */
[----:B------:R-:W-:Y:S01]  /*d960*/  FMUL R9, R9, UR20 ;  /* 0x0000001409097c20 */ /* 0x000fe20008400000 */
[----:B------:R-:W2:Y:S01]  /*d970*/  LDL.LU R223, [R1+0x14] ;  /* 0x0000140001df7983 */ /* 0x000ea20000300800 */
[----:B------:R-:W-:-:S03]  /*d980*/  FMUL R8, R8, UR20 ;  /* 0x0000001408087c20 */ /* 0x000fc60008400000 */
[----:B------:R-:W2:Y:S01]  /*d990*/  LDL.LU R221, [R1+0x10] ;  /* 0x0000100001dd7983 */ /* 0x000ea20000300800 */
[----:B------:R-:W-:-:S03]  /*d9a0*/  F2FP.SATFINITE.E5M2.F32.PACK_AB_MERGE_C R17, RZ, R10, RZ ;  /* 0x0000000aff11723e */ /* 0x000fc600048060ff */
[----:B------:R-:W2:Y:S01]  /*d9b0*/  LDL.LU R220, [R1+0xc] ;  /* 0x00000c0001dc7983 */ /* 0x000ea20000300800 */
[----:B------:R-:W-:Y:S01]  /*d9c0*/  F2FP.SATFINITE.E5M2.F32.PACK_AB_MERGE_C R9, RZ, R9, RZ ;  /* 0x00000009ff09723e */ /* 0x000fe200048060ff */
[----:B------:R-:W-:Y:S01]  /*d9d0*/  FMUL R7, R7, UR20 ;  /* 0x0000001407077c20 */ /* 0x000fe20008400000 */
[----:B0-----:R-:W-:Y:S01]  /*d9e0*/  F2FP.SATFINITE.E5M2.F32.PACK_AB_MERGE_C R13, RZ, R8, RZ ;  /* 0x00000008ff0d723e */ /* 0x001fe200048060ff */
[----:B------:R0:W-:Y:S01]  /*d9f0*/  @!P2 STG.E.U8 desc[UR14][R28.64+0x31], R11 ;  /* 0x0000310b1c00a986 */ /* 0x0001e2000c10110e */
[----:B------:R-:W-:Y:S01]  /*da00*/  ISETP.LT.OR P2, PT, R42, 0x3a, !P1 ;  /* 0x0000003a2a00780c */ /* 0x000fe20004f41670 */
[----:B-----5:R-:W-:Y:S01]  /*da10*/  FMUL R2, R2, UR20 ;  /* 0x0000001402027c20 */ /* 0x020fe20008400000 */
[----:B------:R-:W-:Y:S01]  /*da20*/  F2FP.SATFINITE.E5M2.F32.PACK_AB_MERGE_C R7, RZ, R7, RZ ;  /* 0x00000007ff07723e */ /* 0x000fe200048060ff */
[----:B------:R-:W-:Y:S01]  /*da30*/  @!P5 STG.E.U8 desc[UR14][R30.64+0x30], R17 ;  /* 0x000030111e00d986 */ /* 0x000fe2000c10110e */
[----:B------:R-:W-:Y:S01]  /*da40*/  FMUL R3, R3, UR20 ;  /* 0x0000001403037c20 */ /* 0x000fe20008400000 */
[----:B------:R-:W-:Y:S01]  /*da50*/  FMUL R4, R4, UR20 ;  /* 0x0000001404047c20 */ /* 0x000fe20008400000 */
[C---:B------:R-:W-:Y:S01]  /*da60*/  ISETP.LT.OR P5, PT, R42.reuse, 0x39, !P0 ;  /* 0x000000392a00780c */ /* 0x040fe200047a1670 */
[----:B------:R1:W-:Y:S01]  /*da70*/  @!P6 STG.E.U8 desc[UR14][R30.64+0x31], R9 ;  /* 0x000031091e00e986 */ /* 0x0003e2000c10110e */
[----:B------:R-:W-:Y:S01]  /*da80*/  ISETP.LT.OR P6, PT, R42, 0x3a, !P0 ;  /* 0x0000003a2a00780c */ /* 0x000fe200047c1670 */
[----:B------:R-:W-:Y:S01]  /*da90*/  FMUL R6, R6, UR20 ;  /* 0x0000001406067c20 */ /* 0x000fe20008400000 */
[----:B------:R-:W-:Y:S01]  /*daa0*/  FMUL R5, R5, UR20 ;  /* 0x0000001405057c20 */ /* 0x000fe20008400000 */
[----:B------:R3:W-:Y:S01]  /*dab0*/  @!P3 STG.E.U8 desc[UR14][R28.64+0x38], R13 ;  /* 0x0000380d1c00b986 */ /* 0x0007e2000c10110e */
[----:B------:R-:W-:Y:S01]  /*dac0*/  ISETP.LT.OR P3, PT, R42, 0x41, !P1 ;  /* 0x000000412a00780c */ /* 0x000fe20004f61670 */
[----:B------:R-:W-:Y:S01]  /*dad0*/  FMUL R0, R0, UR20 ;  /* 0x0000001400007c20 */ /* 0x000fe20008400000 */
[----:B0-----:R-:W-:Y:S01]  /*dae0*/  F2FP.SATFINITE.E5M2.F32.PACK_AB_MERGE_C R11, RZ, R6, RZ ;  /* 0x00000006ff0b723e */ /* 0x001fe200048060ff */
[----:B------:R-:W2:Y:S01]  /*daf0*/  LDL.LU R224, [R1+0x1c] ;  /* 0x00001c0001e07983 */ /* 0x000ea20000300800 */
[----:B------:R-:W-:-:S03]  /*db00*/  F2FP.SATFINITE.E5M2.F32.PACK_AB_MERGE_C R5, RZ, R5, RZ ;  /* 0x00000005ff05723e */ /* 0x000fc600048060ff */
[----:B------:R0:W-:Y:S01]  /*db10*/  @!P2 STG.E.U8 desc[UR14][R28.64+0x39], R7 ;  /* 0x000039071c00a986 */ /* 0x0001e2000c10110e */
[----:B-1----:R-:W-:Y:S01]  /*db20*/  F2FP.SATFINITE.E5M2.F32.PACK_AB_MERGE_C R9, RZ, R4, RZ ;  /* 0x00000004ff09723e */ /* 0x002fe200048060ff */
[----:B------:R-:W-:Y:S01]  /*db30*/  FMUL R4, R226, UR20 ;  /* 0x00000014e2047c20 */ /* 0x000fe20008400000 */
[C---:B------:R-:W-:Y:S01]  /*db40*/  ISETP.LT.OR P2, PT, R42.reuse, 0x42, !P1 ;  /* 0x000000422a00780c */ /* 0x040fe20004f41670 */
[----:B------:R-:W-:Y:S01]  /*db50*/  @!P5 STG.E.U8 desc[UR14][R30.64+0x38], R11 ;  /* 0x0000380b1e00d986 */ /* 0x000fe2000c10110e */
[----:B---3--:R-:W-:Y:S01]  /*db60*/  F2FP.SATFINITE.E5M2.F32.PACK_AB_MERGE_C R13, RZ, R2, RZ ;  /* 0x00000002ff0d723e */ /* 0x008fe200048060ff */
[----:B----4-:R-:W-:Y:S01]  /*db70*/  FMUL R2, R225, UR20 ;  /* 0x00000014e1027c20 */ /* 0x010fe20008400000 */
[----:B------:R-:W-:Y:S01]  /*db80*/  ISETP.LT.OR P5, PT, R42, 0x41, !P0 ;  /* 0x000000412a00780c */ /* 0x000fe200047a1670 */
[----:B------:R-:W3:Y:S01]  /*db90*/  LDL.LU R225, [R1+0x20] ;  /* 0x0000200001e17983 */ /* 0x000ee20000300800 */
[----:B0-----:R-:W-:Y:S01]  /*dba0*/  F2FP.SATFINITE.E5M2.F32.PACK_AB_MERGE_C R7, RZ, R3, RZ ;  /* 0x00000003ff07723e */ /* 0x001fe200048060ff */
[----:B------:R-:W-:-:S02]  /*dbb0*/  FMUL R3, R227, UR20 ;  /* 0x00000014e3037c20 */ /* 0x000fc40008400000 */
[----:B------:R0:W-:Y:S01]  /*dbc0*/  @!P6 STG.E.U8 desc[UR14][R30.64+0x39], R5 ;  /* 0x000039051e00e986 */ /* 0x0001e2000c10110e */
[----:B------:R-:W-:-:S03]  /*dbd0*/  ISETP.LT.OR P6, PT, R42, 0x42, !P0 ;  /* 0x000000422a00780c */ /* 0x000fc600047c1670 */
[----:B------:R-:W4:Y:S04]  /*dbe0*/  LDL.LU R227, [R1+0x24] ;  /* 0x0000240001e37983 */ /* 0x000f280000300800 */
[----:B------:R-:W4:Y:S04]  /*dbf0*/  LDL.LU R226, [R1+0x28] ;  /* 0x0000280001e27983 */ /* 0x000f280000300800 */
[----:B------:R-:W-:Y:S01]  /*dc00*/  @!P3 STG.E.U8 desc[UR14][R28.64+0x40], R9 ;  /* 0x000040091c00b986 */ /* 0x000fe2000c10110e */
[C---:B------:R-:W-:Y:S02]  /*dc10*/  ISETP.LT.OR P3, PT, R42.reuse, 0x49, !P1 ;  /* 0x000000492a00780c */ /* 0x040fe40004f61670 */
[----:B0-----:R-:W-:Y:S01]  /*dc20*/  F2FP.SATFINITE.E5M2.F32.PACK_AB_MERGE_C R5, RZ, R0, RZ ;  /* 0x00000000ff05723e */ /* 0x001fe200048060ff */
[----:B------:R0:W-:Y:S01]  /*dc30*/  @!P2 STG.E.U8 desc[UR14][R28.64+0x41], R7 ;  /* 0x000041071c00a986 */ /* 0x0001e2000c10110e */
[----:B------:R-:W-:-:S03]  /*dc40*/  ISETP.LT.OR P2, PT, R42, 0x4a, !P1 ;  /* 0x0000004a2a00780c */ /* 0x000fc60004f41670 */
[----:B------:R-:W-:Y:S01]  /*dc50*/  @!P5 STG.E.U8 desc[UR14][R30.64+0x40], R13 ;  /* 0x0000400d1e00d986 */ /* 0x000fe2000c10110e */
[----:B------:R-:W-:-:S03]  /*dc60*/  ISETP.LT.OR P5, PT, R42, 0x49, !P0 ;  /* 0x000000492a00780c */ /* 0x000fc600047a1670 */
[----:B------:R1:W-:Y:S01]  /*dc70*/  @!P6 STG.E.U8 desc[UR14][R30.64+0x41], R5 ;  /* 0x000041051e00e986 */ /* 0x0003e2000c10110e */
[----:B0-----:R-:W-:Y:S02]  /*dc80*/  F2FP.SATFINITE.E5M2.F32.PACK_AB_MERGE_C R7, RZ, R2, RZ ;  /* 0x00000002ff07723e */ /* 0x001fe400048060ff */
[----:B------:R-:W-:-:S03]  /*dc90*/  ISETP.LT.OR P6, PT, R42, 0x4a, !P0 ;  /* 0x0000004a2a00780c */ /* 0x000fc600047c1670 */
[----:B------:R0:W-:Y:S01]  /*dca0*/  @!P3 STG.E.U8 desc[UR14][R28.64+0x48], R7 ;  /* 0x000048071c00b986 */ /* 0x0001e2000c10110e */
[----:B------:R-:W-:Y:S02]  /*dcb0*/  ISETP.LT.OR P3, PT, R42, 0x51, !P1 ;  /* 0x000000512a00780c */ /* 0x000fe40004f61670 */
[----:B------:R-:W-:Y:S02]  /*dcc0*/  F2FP.SATFINITE.E5M2.F32.PACK_AB_MERGE_C R9, RZ, R3, RZ ;  /* 0x00000003ff09723e */ /* 0x000fe400048060ff */
[----:B------:R-:W-:-:S03]  /*dcd0*/  F2FP.SATFINITE.E5M2.F32.PACK_AB_MERGE_C R11, RZ, R4, RZ ;  /* 0x00000004ff0b723e */ /* 0x000fc600048060ff */
[----:B------:R0:W-:Y:S04]  /*dce0*/  @!P2 STG.E.U8 desc[UR14][R28.64+0x49], R9 ;  /* 0x000049091c00a986 */ /* 0x0001e8000c10110e */
[----:B------:R-:W-:Y:S01]  /*dcf0*/  @!P5 STG.E.U8 desc[UR14][R30.64+0x48], R11 ;  /* 0x0000480b1e00d986 */ /* 0x000fe2000c10110e */
[----:B--2---:R-:W-:Y:S01]  /*dd00*/  FMUL R2, R221, UR20 ;  /* 0x00000014dd027c20 */ /* 0x004fe20008400000 */
[----:B------:R-:W-:Y:S02]  /*dd10*/  FMUL R0, R220, UR20 ;  /* 0x00000014dc007c20 */ /* 0x000fe40008400000 */
[----:B------:R-:W2:Y:S04]  /*dd20*/  LDL.LU R220, [R1+0x2c] ;  /* 0x00002c0001dc7983 */ /* 0x000ea80000300800 */
[----:B------:R-:W2:Y:S01]  /*dd30*/  LDL.LU R221, [R1+0x30] ;  /* 0x0000300001dd7983 */ /* 0x000ea20000300800 */
[----:B-1----:R-:W-:Y:S01]  /*dd40*/  F2FP.SATFINITE.E5M2.F32.PACK_AB_MERGE_C R5, RZ, R0, RZ ;  /* 0x00000000ff05723e */ /* 0x002fe200048060ff */
[----:B------:R-:W-:Y:S01]  /*dd50*/  FMUL R0, R222, UR20 ;  /* 0x00000014de007c20 */ /* 0x000fe20008400000 */
[----:B------:R-:W-:Y:S01]  /*dd60*/  FMUL R3, R223, UR20 ;  /* 0x00000014df037c20 */ /* 0x000fe20008400000 */
[----:B0-----:R-:W-:Y:S01]  /*dd70*/  F2FP.SATFINITE.E5M2.F32.PACK_AB_MERGE_C R7, RZ, R2, RZ ;  /* 0x00000002ff07723e */ /* 0x001fe200048060ff */
[----:B------:R-:W2:Y:S02]  /*dd80*/  LDL.LU R223, [R1+0x34] ;  /* 0x0000340001df7983 */ /* 0x000ea40000300800 */
[----:B------:R-:W-:-:S02]  /*dd90*/  F2FP.SATFINITE.E5M2.F32.PACK_AB_MERGE_C R13, RZ, R0, RZ ;  /* 0x00000000ff0d723e */ /* 0x000fc400048060ff */
[----:B------:R-:W2:Y:S01]  /*dda0*/  LDL.LU R222, [R1+0x38] ;  /* 0x0000380001de7983 */ /* 0x000ea20000300800 */
[----:B------:R-:W-:Y:S01]  /*ddb0*/  F2FP.SATFINITE.E5M2.F32.PACK_AB_MERGE_C R9, RZ, R3, RZ ;  /* 0x00000003ff09723e */ /* 0x000fe200048060ff */
[----:B------:R-:W-:Y:S02]  /*ddc0*/  FMUL R2, R224, UR20 ;  /* 0x00000014e0027c20 */ /* 0x000fe40008400000 */
[----:B------:R-:W2:Y:S04]  /*ddd0*/  LDL.LU R224, [R1+0x3c] ;  /* 0x00003c0001e07983 */ /* 0x000ea80000300800 */
[----:B------:R-:W-:Y:S01]  /*dde0*/  @!P6 STG.E.U8 desc[UR14][R30.64+0x49], R5 ;  /* 0x000049051e00e986 */ /* 0x000fe2000c10110e */
[----:B---3--:R-:W-:-:S03]  /*ddf0*/  FMUL R0, R225, UR20 ;  /* 0x00000014e1007c20 */ /* 0x008fc60008400000 */
[----:B------:R0:W-:Y:S04]  /*de00*/  @!P3 STG.E.U8 desc[UR14][R28.64+0x50], R7 ;  /* 0x000050071c00b986 */ /* 0x0001e8000c10110e */
[----:B------:R-:W3:Y:S01]  /*de10*/  LDL.LU R225, [R1+0x40] ;  /* 0x0000400001e17983 */ /* 0x000ee20000300800 */
[----:B----4-:R-:W-:-:S03]  /*de20*/  FMUL R3, R227, UR20 ;  /* 0x00000014e3037c20 */ /* 0x010fc60008400000 */
[----:B------:R-:W4:Y:S01]  /*de30*/  LDL.LU R227, [R1+0x44] ;  /* 0x0000440001e37983 */ /* 0x000f220000300800 */
[----:B0-----:R-:W-:Y:S01]  /*de40*/  F2FP.SATFINITE.E5M2.F32.PACK_AB_MERGE_C R7, RZ, R0, RZ ;  /* 0x00000000ff07723e */ /* 0x001fe200048060ff */
[----:B------:R-:W-:Y:S02]  /*de50*/  FMUL R0, R226, UR20 ;  /* 0x00000014e2007c20 */ /* 0x000fe40008400000 */
[----:B------:R-:W4:Y:S01]  /*de60*/  LDL.LU R226, [R1+0x48] ;  /* 0x0000480001e27983 */ /* 0x000f220000300800 */
[C---:B------:R-:W-:Y:S02]  /*de70*/  ISETP.LT.OR P2, PT, R42.reuse, 0x52, !P1 ;  /* 0x000000522a00780c */ /* 0x040fe40004f41670 */
[C---:B------:R-:W-:Y:S01]  /*de80*/  ISETP.LT.OR P6, PT, R42.reuse, 0x52, !P0 ;  /* 0x000000522a00780c */ /* 0x040fe200047c1670 */
[----:B------:R-:W4:Y:S01]  /*de90*/  LDL.LU R218, [R1+0x4c] ;  /* 0x00004c0001da7983 */ /* 0x000f220000300800 */
[----:B------:R-:W-:Y:S02]  /*dea0*/  F2FP.SATFINITE.E5M2.F32.PACK_AB_MERGE_C R5, RZ, R2, RZ ;  /* 0x00000002ff05723e */ /* 0x000fe400048060ff */
[----:B------:R-:W-:-:S02]  /*deb0*/  ISETP.LT.OR P5, PT, R42, 0x51, !P0 ;  /* 0x000000512a00780c */ /* 0x000fc400047a1670 */
[----:B------:R-:W-:Y:S02]  /*dec0*/  F2FP.SATFINITE.E5M2.F32.PACK_AB_MERGE_C R11, RZ, R0, RZ ;  /* 0x00000000ff0b723e */ /* 0x000fe400048060ff */
[----:B------:R-:W-:-:S03]  /*ded0*/  ISETP.LT.OR P3, PT, R42, 0x59, !P1 ;  /* 0x000000592a00780c */ /* 0x000fc60004f61670 */
[----:B------:R0:W-:Y:S01]  /*dee0*/  @!P2 STG.E.U8 desc[UR14][R28.64+0x51], R9 ;  /* 0x000051091c00a986 */ /* 0x0001e2000c10110e */
[----:B------:R-:W-:-:S03]  /*def0*/  ISETP.LT.OR P2, PT, R42, 0x5a, !P1 ;  /* 0x0000005a2a00780c */ /* 0x000fc60004f41670 */
[----:B------:R1:W-:Y:S01]  /*df00*/  @!P6 STG.E.U8 desc[UR14][R30.64+0x51], R5 ;  /* 0x000051051e00e986 */ /* 0x0003e2000c10110e */
[----:B------:R-:W-:-:S03]  /*df10*/  ISETP.LT.OR P6, PT, R42, 0x5a, !P0 ;  /* 0x0000005a2a00780c */ /* 0x000fc600047c1670 */
[----:B------:R-:W-:Y:S01]  /*df20*/  @!P5 STG.E.U8 desc[UR14][R30.64+0x50], R13 ;  /* 0x0000500d1e00d986 */ /* 0x000fe2000c10110e */
[----:B0-----:R-:W-:-:S03]  /*df30*/  F2FP.SATFINITE.E5M2.F32.PACK_AB_MERGE_C R9, RZ, R3, RZ ;  /* 0x00000003ff09723e */ /* 0x001fc600048060ff */
[----:B------:R0:W-:Y:S04]  /*df40*/  @!P3 STG.E.U8 desc[UR14][R28.64+0x58], R7 ;  /* 0x000058071c00b986 */ /* 0x0001e8000c10110e */
[----:B------:R0:W-:Y:S01]  /*df50*/  @!P2 STG.E.U8 desc[UR14][R28.64+0x59], R9 ;  /* 0x000059091c00a986 */ /* 0x0001e2000c10110e */
[----:B--2---:R-:W-:-:S03]  /*df60*/  FMUL R0, R220, UR20 ;  /* 0x00000014dc007c20 */ /* 0x004fc60008400000 */
[----:B------:R-:W2:Y:S01]  /*df70*/  LDL.LU R220, [R1+0x50] ;  /* 0x0000500001dc7983 */ /* 0x000ea20000300800 */
[----:B------:R-:W-:-:S03]  /*df80*/  FMUL R2, R221, UR20 ;  /* 0x00000014dd027c20 */ /* 0x000fc60008400000 */
[----:B------:R-:W2:Y:S01]  /*df90*/  LDL.LU R221, [R1+0x54] ;  /* 0x0000540001dd7983 */ /* 0x000ea20000300800 */
[----:B-1----:R-:W-:Y:S01]  /*dfa0*/  F2FP.SATFINITE.E5M2.F32.PACK_AB_MERGE_C R5, RZ, R0, RZ ;  /* 0x00000000ff05723e */ /* 0x002fe200048060ff */
[----:B------:R-:W-:Y:S02]  /*dfb0*/  FMUL R3, R223, UR20 ;  /* 0x00000014df037c20 */ /* 0x000fe40008400000 */
[----:B------:R-:W2:Y:S01]  /*dfc0*/  LDL.LU R223, [R1+0x58] ;  /* 0x0000580001df7983 */ /* 0x000ea20000300800 */
[----:B0-----:R-:W-:Y:S01]  /*dfd0*/  F2FP.SATFINITE.E5M2.F32.PACK_AB_MERGE_C R7, RZ, R2, RZ ;  /* 0x00000002ff07723e */ /* 0x001fe200048060ff */
[----:B------:R-:W-:Y:S01]  /*dfe0*/  FMUL R4, R222, UR20 ;  /* 0x00000014de047c20 */ /* 0x000fe20008400000 */
[----:B------:R-:W-:Y:S01]  /*dff0*/  F2FP.SATFINITE.E5M2.F32.PACK_AB_MERGE_C R9, RZ, R3, RZ ;  /* 0x00000003ff09723e */ /* 0x000fe200048060ff */
[----:B------:R-:W2:Y:S01]  /*e000*/  LDL.LU R222, [R1+0x5c] ;  /* 0x00005c0001de7983 */ /* 0x000ea20000300800 */
[----:B------:R-:W-:-:S03]  /*e010*/  FMUL R0, R224, UR20 ;  /* 0x00000014e0007c20 */ /* 0x000fc60008400000 */
[----:B------:R0:W-:Y:S04]  /*e020*/  @!P6 STG.E.U8 desc[UR14][R30.64+0x59], R5 ;  /* 0x000059051e00e986 */ /* 0x0001e8000c10110e */
[----:B------:R-:W2:Y:S01]  /*e030*/  LDL.LU R224, [R1+0x60] ;  /* 0x0000600001e07983 */ /* 0x000ea20000300800 */
[----:B0-----:R-:W-:Y:S01]  /*e040*/  F2FP.SATFINITE.E5M2.F32.PACK_AB_MERGE_C R5, RZ, R0, RZ ;  /* 0x00000000ff05723e */ /* 0x001fe200048060ff */
[----:B---3--:R-:W-:Y:S02]  /*e050*/  FMUL R2, R225, UR20 ;  /* 0x00000014e1027c20 */ /* 0x008fe40008400000 */
[----:B------:R-:W3:Y:S01]  /*e060*/  LDL.LU R225, [R1+0x64] ;  /* 0x0000640001e17983 */ /* 0x000ee20000300800 */
[----:B----4-:R-:W-:-:S03]  /*e070*/  FMUL R3, R227, UR20 ;  /* 0x00000014e3037c20 */ /* 0x010fc60008400000 */
[----:B------:R-:W4:Y:S01]  /*e080*/  LDL.LU R227, [R1+0x68] ;  /* 0x0000680001e37983 */ /* 0x000f220000300800 */
[----:B------:R-:W-:-:S03]  /*e090*/  FMUL R0, R226, UR20 ;  /* 0x00000014e2007c20 */ /* 0x000fc60008400000 */
[----:B------:R-:W4:Y:S01]  /*e0a0*/  LDL.LU R226, [R1+0x6c] ;  /* 0x00006c0001e27983 */ /* 0x000f220000300800 */
[C---:B------:R-:W-:Y:S02]  /*e0b0*/  ISETP.LT.OR P5, PT, R42.reuse, 0x59, !P0 ;  /* 0x000000592a00780c */ /* 0x040fe400047a1670 */
[C---:B------:R-:W-:Y:S02]  /*e0c0*/  ISETP.LT.OR P2, PT, R42.reuse, 0x62, !P1 ;  /* 0x000000622a00780c */ /* 0x040fe40004f41670 */
[C---:B------:R-:W-:Y:S02]  /*e0d0*/  ISETP.LT.OR P3, PT, R42.reuse, 0x61, !P1 ;  /* 0x000000612a00780c */ /* 0x040fe40004f61670 */
[----:B------:R-:W-:-:S07]  /*e0e0*/  ISETP.LT.OR P6, PT, R42, 0x62, !P0 ;  /* 0x000000622a00780c */ /* 0x000fce00047c1670 */
[----:B------:R-:W-:Y:S01]  /*e0f0*/  @!P5 STG.E.U8 desc[UR14][R30.64+0x58], R11 ;  /* 0x0000580b1e00d986 */ /* 0x000fe2000c10110e */
[----:B------:R-:W-:-:S03]  /*e100*/  ISETP.LT.OR P5, PT, R42, 0x61, !P0 ;  /* 0x000000612a00780c */ /* 0x000fc600047a1670 */
[----:B------:R0:W-:Y:S01]  /*e110*/  @!P2 STG.E.U8 desc[UR14][R28.64+0x61], R9 ;  /* 0x000061091c00a986 */ /* 0x0001e2000c10110e */
[----:B------:R-:W-:-:S03]  /*e120*/  ISETP.LT.OR P2, PT, R42, 0x6a, !P1 ;  /* 0x0000006a2a00780c */ /* 0x000fc60004f41670 */
[----:B------:R1:W-:Y:S01]  /*e130*/  @!P3 STG.E.U8 desc[UR14][R28.64+0x60], R7 ;  /* 0x000060071c00b986 */ /* 0x0003e2000c10110e */
[----:B------:R-:W-:Y:S02]  /*e140*/  ISETP.LT.OR P3, PT, R42, 0x69, !P1 ;  /* 0x000000692a00780c */ /* 0x000fe40004f61670 */
[----:B------:R-:W-:Y:S01]  /*e150*/  F2FP.SATFINITE.E5M2.F32.PACK_AB_MERGE_C R13, RZ, R4, RZ ;  /* 0x00000004ff0d723e */ /* 0x000fe200048060ff */
[----:B------:R1:W-:Y:S01]  /*e160*/  @!P6 STG.E.U8 desc[UR14][R30.64+0x61], R5 ;  /* 0x000061051e00e986 */ /* 0x0003e2000c10110e */
[----:B0-----:R-:W-:-:S03]  /*e170*/  F2FP.SATFINITE.E5M2.F32.PACK_AB_MERGE_C R9, RZ, R3, RZ ;  /* 0x00000003ff09723e */ /* 0x001fc600048060ff */
[----:B------:R-:W-:Y:S01]  /*e180*/  @!P5 STG.E.U8 desc[UR14][R30.64+0x60], R13 ;  /* 0x0000600d1e00d986 */ /* 0x000fe2000c10110e */
[----:B-1----:R-:W-:-:S03]  /*e190*/  F2FP.SATFINITE.E5M2.F32.PACK_AB_MERGE_C R7, RZ, R2, RZ ;  /* 0x00000002ff07723e */ /* 0x002fc600048060ff */
[----:B------:R-:W-:Y:S01]  /*e1a0*/  @!P2 STG.E.U8 desc[UR14][R28.64+0x69], R9 ;  /* 0x000069091c00a986 */ /* 0x000fe2000c10110e */
[C---:B------:R-:W-:Y:S02]  /*e1b0*/  ISETP.LT.OR P5, PT, R42.reuse, 0x69, !P0 ;  /* 0x000000692a00780c */ /* 0x040fe400047a1670 */
[C---:B------:R-:W-:Y:S01]  /*e1c0*/  ISETP.LT.OR P6, PT, R42.reuse, 0x6a, !P0 ;  /* 0x0000006a2a00780c */ /* 0x040fe200047c1670 */
[----:B------:R0:W-:Y:S01]  /*e1d0*/  @!P3 STG.E.U8 desc[UR14][R28.64+0x68], R7 ;  /* 0x000068071c00b986 */ /* 0x0001e2000c10110e */
[----:B------:R-:W-:Y:S01]  /*e1e0*/  ISETP.LT.OR P2, PT, R42, 0x72, !P1 ;  /* 0x000000722a00780c */ /* 0x000fe20004f41670 */
[----:B------:R-:W-:Y:S01]  /*e1f0*/  FMUL R2, R218, UR20 ;  /* 0x00000014da027c20 */ /* 0x000fe20008400000 */
[----:B------:R-:W-:Y:S02]  /*e200*/  ISETP.LT.OR P3, PT, R42, 0x71, !P1 ;  /* 0x000000712a00780c */ /* 0x000fe40004f61670 */
[----:B------:R-:W-:Y:S02]  /*e210*/  F2FP.SATFINITE.E5M2.F32.PACK_AB_MERGE_C R11, RZ, R0, RZ ;  /* 0x00000000ff0b723e */ /* 0x000fe400048060ff */
[----:B------:R-:W-:-:S03]  /*e220*/  F2FP.SATFINITE.E5M2.F32.PACK_AB_MERGE_C R5, RZ, R2, RZ ;  /* 0x00000002ff05723e */ /* 0x000fc600048060ff */
[----:B------:R-:W-:Y:S01]  /*e230*/  @!P5 STG.E.U8 desc[UR14][R30.64+0x68], R11 ;  /* 0x0000680b1e00d986 */ /* 0x000fe2000c10110e */
[----:B------:R-:W-:-:S03]  /*e240*/  ISETP.LT.OR P5, PT, R42, 0x71, !P0 ;  /* 0x000000712a00780c */ /* 0x000fc600047a1670 */
[----:B------:R-:W-:Y:S01]  /*e250*/  @!P6 STG.E.U8 desc[UR14][R30.64+0x69], R5 ;  /* 0x000069051e00e986 */ /* 0x000fe2000c10110e */
[----:B------:R-:W-:Y:S01]  /*e260*/  ISETP.LT.OR P6, PT, R42, 0x72, !P0 ;  /* 0x000000722a00780c */ /* 0x000fe200047c1670 */
[----:B--2---:R-:W-:Y:S01]  /*e270*/  FMUL R0, R220, UR20 ;  /* 0x00000014dc007c20 */ /* 0x004fe20008400000 */
[----:B------:R-:W-:-:S04]  /*e280*/  FMUL R3, R221, UR20 ;  /* 0x00000014dd037c20 */ /* 0x000fc80008400000 */
[----:B0-----:R-:W-:Y:S02]  /*e290*/  F2FP.SATFINITE.E5M2.F32.PACK_AB_MERGE_C R7, RZ, R0, RZ ;  /* 0x00000000ff07723e */ /* 0x001fe400048060ff */
[----:B------:R-:W-:Y:S01]  /*e2a0*/  F2FP.SATFINITE.E5M2.F32.PACK_AB_MERGE_C R9, RZ, R3, RZ ;  /* 0x00000003ff09723e */ /* 0x000fe200048060ff */
[----:B------:R-:W-:Y:S02]  /*e2b0*/  FMUL R0, R223, UR20 ;  /* 0x00000014df007c20 */ /* 0x000fe40008400000 */
[----:B------:R0:W-:Y:S01]  /*e2c0*/  @!P3 STG.E.U8 desc[UR14][R28.64+0x70], R7 ;  /* 0x000070071c00b986 */ /* 0x0001e2000c10110e */
[----:B------:R-:W-:-:S03]  /*e2d0*/  ISETP.LT.OR P3, PT, R42, 0x79, !P0 ;  /* 0x000000792a00780c */ /* 0x000fc60004761670 */
[----:B------:R1:W-:Y:S01]  /*e2e0*/  @!P2 STG.E.U8 desc[UR14][R28.64+0x71], R9 ;  /* 0x000071091c00a986 */ /* 0x0003e2000c10110e */
[C---:B------:R-:W-:Y:S02]  /*e2f0*/  ISETP.LT.OR P2, PT, R42.reuse, 0x79, !P1 ;  /* 0x000000792a00780c */ /* 0x040fe40004f41670 */
[----:B------:R-:W-:Y:S02]  /*e300*/  ISETP.LT.OR P1, PT, R42, 0x7a, !P1 ;  /* 0x0000007a2a00780c */ /* 0x000fe40004f21670 */
[----:B------:R-:W-:Y:S01]  /*e310*/  F2FP.SATFINITE.E5M2.F32.PACK_AB_MERGE_C R13, RZ, R0, RZ ;  /* 0x00000000ff0d723e */ /* 0x000fe200048060ff */
[----:B------:R-:W-:Y:S01]  /*e320*/  FMUL R0, R222, UR20 ;  /* 0x00000014de007c20 */ /* 0x000fe20008400000 */
[----:B------:R-:W-:Y:S01]  /*e330*/  ISETP.LT.OR P0, PT, R42, 0x7a, !P0 ;  /* 0x0000007a2a00780c */ /* 0x000fe20004701670 */
[----:B------:R-:W-:-:S03]  /*e340*/  FMUL R2, R224, UR20 ;  /* 0x00000014e0027c20 */ /* 0x000fc60008400000 */
[----:B0-----:R-:W-:Y:S02]  /*e350*/  F2FP.SATFINITE.E5M2.F32.PACK_AB_MERGE_C R7, RZ, R0, RZ ;  /* 0x00000000ff07723e */ /* 0x001fe400048060ff */
[----:B-1----:R-:W-:Y:S01]  /*e360*/  F2FP.SATFINITE.E5M2.F32.PACK_AB_MERGE_C R9, RZ, R2, RZ ;  /* 0x00000002ff09723e */ /* 0x002fe200048060ff */
[----:B---3--:R-:W-:Y:S01]  /*e370*/  FMUL R3, R225, UR20 ;  /* 0x00000014e1037c20 */ /* 0x008fe20008400000 */
[----:B----4-:R-:W-:Y:S01]  /*e380*/  FMUL R4, R227, UR20 ;  /* 0x00000014e3047c20 */ /* 0x010fe20008400000 */
[----:B------:R-:W-:-:S03]  /*e390*/  FMUL R5, R226, UR20 ;  /* 0x00000014e2057c20 */ /* 0x000fc60008400000 */
[----:B------:R-:W-:Y:S02]  /*e3a0*/  F2FP.SATFINITE.E5M2.F32.PACK_AB_MERGE_C R3, RZ, R3, RZ ;  /* 0x00000003ff03723e */ /* 0x000fe400048060ff */
[----:B------:R-:W-:Y:S02]  /*e3b0*/  F2FP.SATFINITE.E5M2.F32.PACK_AB_MERGE_C R11, RZ, R4, RZ ;  /* 0x00000004ff0b723e */ /* 0x000fe400048060ff */
[----:B------:R-:W-:Y:S01]  /*e3c0*/  F2FP.SATFINITE.E5M2.F32.PACK_AB_MERGE_C R5, RZ, R5, RZ ;  /* 0x00000005ff05723e */ /* 0x000fe200048060ff */
[----:B------:R0:W-:Y:S04]  /*e3d0*/  @!P5 STG.E.U8 desc[UR14][R30.64+0x70], R13 ;  /* 0x0000700d1e00d986 */ /* 0x0001e8000c10110e */
[----:B------:R0:W-:Y:S04]  /*e3e0*/  @!P6 STG.E.U8 desc[UR14][R30.64+0x71], R7 ;  /* 0x000071071e00e986 */ /* 0x0001e8000c10110e */
[----:B------:R0:W-:Y:S04]  /*e3f0*/  @!P2 STG.E.U8 desc[UR14][R28.64+0x78], R9 ;  /* 0x000078091c00a986 */ /* 0x0001e8000c10110e */
[----:B------:R0:W-:Y:S04]  /*e400*/  @!P1 STG.E.U8 desc[UR14][R28.64+0x79], R3 ;  /* 0x000079031c009986 */ /* 0x0001e8000c10110e */
[----:B------:R0:W-:Y:S04]  /*e410*/  @!P3 STG.E.U8 desc[UR14][R30.64+0x78], R11 ;  /* 0x0000780b1e00b986 */ /* 0x0001e8000c10110e */
[----:B------:R0:W-:Y:S02]  /*e420*/  @!P0 STG.E.U8 desc[UR14][R30.64+0x79], R5 ;  /* 0x000079051e008986 */ /* 0x0001e4000c10110e */
.L_x_289:
[----:B------:R-:W-:Y:S05]  /*e430*/  BSYNC B0 ;  /* 0x0000000000007941 */ /* 0x000fea0003800000 */
.L_x_31:
[----:B0----5:R-:W2:Y:S04]  /*e440*/  LDL.LU R3, [R1+0x70] ;  /* 0x0000700001037983 */ /* 0x021ea80000300800 */
[----:B------:R-:W2:Y:S01]  /*e450*/  LDL.LU R2, [R1+0x74] ;  /* 0x0000740001027983 */ /* 0x000ea20000300800 */
[----:B------:R-:W-:Y:S01]  /*e460*/  ULDC UR6, c[0x0][0xc] ;  /* 0x0000030000067ab9 */ /* 0x000fe20000000800 */
[----:B------:R-:W-:Y:S01]  /*e470*/  ULDC UR7, c[0x0][0x10] ;  /* 0x0000040000077ab9 */ /* 0x000fe20000000800 */
[----:B------:R-:W2:Y:S01]  /*e480*/  LDC R5, c[0x0][0x14] ;  /* 0x00000500ff057b82 */ /* 0x000ea20000000800 */
[----:B------:R-:W-:Y:S01]  /*e490*/  UIMAD.WIDE.U32 UR6, UR6, UR7, URZ ;  /* 0x00000007060672a5 */ /* 0x000fe2000f8e003f */
[----:B------:R-:W-:Y:S01]  /*e4a0*/  PRMT R0, RZ, 0x7610, R0 ;  /* 0x00007610ff007816 */ /* 0x000fe20000000000 */
[----:B------:R-:W-:-:S04]  /*e4b0*/  UMOV UR12, 0xffffffff ;  /* 0xffffffff000c7882 */ /* 0x000fc80000000000 */
[----:B--2---:R-:W-:-:S04]  /*e4c0*/  IMAD.WIDE.U32 R2, R5, UR6, R2 ;  /* 0x0000000605027c25 */ /* 0x004fc8000f8e0002 */
[----:B------:R-:W-:Y:S01]  /*e4d0*/  IMAD R5, R5, UR7, RZ ;  /* 0x0000000705057c24 */ /* 0x000fe2000f8e02ff */
[----:B------:R-:W-:Y:S01]  /*e4e0*/  ULDC.64 UR6, c[0x0][0x650] ;  /* 0x0001940000067ab9 */ /* 0x000fe20000000a00 */
[----:B------:R-:W-:Y:S01]  /*e4f0*/  IMAD.MOV.U32 R19, RZ, RZ, R2 ;  /* 0x000000ffff137224 */ /* 0x000fe200078e0002 */
[----:B------:R-:W-:Y:S01]  /*e500*/  ISETP.GE.U32.AND P0, PT, R2, UR6, PT ;  /* 0x0000000602007c0c */ /* 0x000fe2000bf06070 */
[----:B------:R-:W-:Y:S02]  /*e510*/  IMAD.IADD R22, R3, 0x1, R5 ;  /* 0x0000000103167824 */ /* 0x000fe400078e0205 */
[----:B------:R-:W-:-:S03]  /*e520*/  IMAD.MOV.U32 R2, RZ, RZ, -0x1 ;  /* 0xffffffffff027424 */ /* 0x000fc600078e00ff */
[----:B------:R0:W-:Y:S01]  /*e530*/  STL [R1+0x70], R22 ;  /* 0x0000701601007387 */ /* 0x0001e20000100800 */
[----:B------:R-:W-:-:S03]  /*e540*/  ISETP.GE.U32.AND.EX P0, PT, R22, UR7, PT, P0 ;  /* 0x0000000716007c0c */ /* 0x000fc6000bf06100 */
[----:B------:R0:W-:Y:S04]  /*e550*/  STL [R1+0x74], R19 ;  /* 0x0000741301007387 */ /* 0x0001e80000100800 */
[----:B------:R0:W-:Y:S06]  /*e560*/  STL [R1+0x78], R2 ;  /* 0x0000780201007387 */ /* 0x0001ec0000100800 */
[----:B------:R-:W-:Y:S05]  /*e570*/  @P0 BRA `(.L_x_290) ;  /* 0x00000004006c0947 */ /* 0x000fea0003800000 */
[----:B------:R-:W2:Y:S01]  /*e580*/  S2R R14, SR_CTAID.X ;  /* 0x00000000000e7919 */ /* 0x000ea20000002500 */
[----:B------:R-:W5:Y:S01]  /*e590*/  LDC.64 R8, c[0x0][0x628] ;  /* 0x00018a00ff087b82 */ /* 0x000f620000000a00 */
[----:B------:R-:W-:Y:S01]  /*e5a0*/  ULDC UR6, c[0x0][0x150] ;  /* 0x0000540000067ab9 */ /* 0x000fe20000000800 */
[----:B------:R-:W-:Y:S01]  /*e5b0*/  IMAD.MOV.U32 R6, RZ, RZ, R19 ;  /* 0x000000ffff067224 */ /* 0x000fe200078e0013 */
[----:B------:R-:W0:Y:S01]  /*e5c0*/  S2R R16, SR_CTAID.Y ;  /* 0x0000000000107919 */ /* 0x000e220000002600 */
[----:B------:R-:W-:-:S04]  /*e5d0*/  IMAD.MOV.U32 R7, RZ, RZ, R22 ;  /* 0x000000ffff077224 */ /* 0x000fc800078e0016 */
[----:B------:R-:W0:Y:S08]  /*e5e0*/  LDC R17, c[0x0][0x144] ;  /* 0x00005100ff117b82 */ /* 0x000e300000000800 */
[----:B------:R-:W0:Y:S08]  /*e5f0*/  LDC R10, c[0x0][0x630] ;  /* 0x00018c00ff0a7b82 */ /* 0x000e300000000800 */
[----:B------:R-:W0:Y:S01]  /*e600*/  LDC.64 R12, c[0x0][0x620] ;  /* 0x00018800ff0c7b82 */ /* 0x000e220000000a00 */
[----:B-----5:R-:W-:-:S04]  /*e610*/  ISETP.NE.U32.AND P0, PT, R8, RZ, PT ;  /* 0x000000ff0800720c */ /* 0x020fc80003f05070 */
[----:B------:R-:W-:Y:S02]  /*e620*/  ISETP.NE.AND.EX P0, PT, R9, RZ, PT, P0 ;  /* 0x000000ff0900720c */ /* 0x000fe40003f05300 */
[----:B--2---:R-:W-:-:S05]  /*e630*/  I2FP.F32.U32 R0, R14 ;  /* 0x0000000e00007245 */ /* 0x004fca0000201000 */
[----:B------:R-:W-:-:S04]  /*e640*/  FMUL R0, R0, UR6 ;  /* 0x0000000600007c20 */ /* 0x000fc80008400000 */
[----:B------:R2:W0:Y:S02]  /*e650*/  F2I.U32.TRUNC.NTZ R15, R0 ;  /* 0x00000000000f7305 */ /* 0x000424000020f000 */
[----:B------:R-:W-:Y:S05]  /*e660*/  @!P0 BRA `(.L_x_291) ;  /* 0x0000000000288947 */ /* 0x000fea0003800000 */
[----:B--2---:R-:W2:Y:S02]  /*e670*/  LDC R0, c[0x0][0x634] ;  /* 0x00018d00ff007b82 */ /* 0x004ea40000000800 */
[----:B--2---:R-:W-:-:S05]  /*e680*/  IADD3 R7, P0, R19, R0, RZ ;  /* 0x0000000013077210 */ /* 0x004fca0007f1e0ff */
[----:B------:R-:W-:-:S04]  /*e690*/  IMAD.X R11, RZ, RZ, R22, P0 ;  /* 0x000000ffff0b7224 */ /* 0x000fc800000e0616 */
[----:B0-----:R-:W-:-:S04]  /*e6a0*/  IMAD.WIDE.U32 R2, R11, R8, RZ ;  /* 0x000000080b027225 */ /* 0x001fc800078e00ff */
[----:B------:R-:W-:-:S04]  /*e6b0*/  IMAD.WIDE.U32 R4, P0, R7, R9, R2 ;  /* 0x0000000907047225 */ /* 0x000fc80007800002 */
[----:B------:R-:W-:-:S04]  /*e6c0*/  IMAD.WIDE.U32 R2, R7, R8, RZ ;  /* 0x0000000807027225 */ /* 0x000fc800078e00ff */
[----:B------:R-:W-:Y:S01]  /*e6d0*/  IMAD.X R7, RZ, RZ, RZ, P0 ;  /* 0x000000ffff077224 */ /* 0x000fe200000e06ff */
[----:B------:R-:W-:Y:S01]  /*e6e0*/  IADD3 RZ, P0, R3, R4, RZ ;  /* 0x0000000403ff7210 */ /* 0x000fe20007f1e0ff */
[----:B------:R-:W-:-:S04]  /*e6f0*/  IMAD.MOV.U32 R6, RZ, RZ, R5 ;  /* 0x000000ffff067224 */ /* 0x000fc800078e0005 */
[----:B------:R-:W-:-:S08]  /*e700*/  IMAD.WIDE.U32.X R6, R11, R9, R6, P0 ;  /* 0x000000090b067225 */ /* 0x000fd000000e0406 */
.L_x_291:
[-CC-:B0-----:R-:W-:Y:S01]  /*e710*/  SHF.R.U64 R24, R6, R10.reuse, R7.reuse ;  /* 0x0000000a06187219 */ /* 0x181fe20000001207 */
[----:B------:R-:W0:Y:S01]  /*e720*/  LDC.64 R20, c[0x0][0x640] ;  /* 0x00019000ff147b82 */ /* 0x000e220000000a00 */
[----:B--2---:R-:W-:Y:S01]  /*e730*/  SHF.R.U32.HI R0, RZ, R10, R7 ;  /* 0x0000000aff007219 */ /* 0x004fe20000011607 */
[----:B------:R-:W-:Y:S01]  /*e740*/  IMAD.MOV.U32 R2, RZ, RZ, R19 ;  /* 0x000000ffff027224 */ /* 0x000fe200078e0013 */
[----:B------:R-:W-:Y:S01]  /*e750*/  IADD3 R5, P0, RZ, -R24, RZ ;  /* 0x80000018ff057210 */ /* 0x000fe20007f1e0ff */
[----:B------:R-:W-:Y:S01]  /*e760*/  IMAD.MOV R15, RZ, RZ, -R15 ;  /* 0x000000ffff0f7224 */ /* 0x000fe200078e0a0f */
[----:B------:R-:W-:Y:S01]  /*e770*/  ULDC UR6, c[0x0][0x154] ;  /* 0x0000550000067ab9 */ /* 0x000fe20000000800 */
[----:B------:R-:W-:Y:S02]  /*e780*/  IMAD.MOV.U32 R7, RZ, RZ, 0x1 ;  /* 0x00000001ff077424 */ /* 0x000fe400078e00ff */
[----:B------:R-:W2:Y:S01]  /*e790*/  LDC R4, c[0x0][0x618] ;  /* 0x00018600ff047b82 */ /* 0x000ea20000000800 */
[----:B------:R-:W-:-:S02]  /*e7a0*/  IMAD.X R3, RZ, RZ, ~R0, P0 ;  /* 0x000000ffff037224 */ /* 0x000fc400000e0e00 */
[----:B------:R-:W-:Y:S02]  /*e7b0*/  IMAD R15, R17, R15, R14 ;  /* 0x0000000f110f7224 */ /* 0x000fe400078e020e */
[-C--:B------:R-:W-:Y:S02]  /*e7c0*/  IMAD R0, R3, R12.reuse, RZ ;  /* 0x0000000c03007224 */ /* 0x080fe400078e02ff */
[----:B------:R-:W-:Y:S01]  /*e7d0*/  IMAD.MOV.U32 R3, RZ, RZ, R22 ;  /* 0x000000ffff037224 */ /* 0x000fe200078e0016 */
[----:B------:R-:W5:Y:S01]  /*e7e0*/  LDC R6, c[0x0][0x608] ;  /* 0x00018200ff067b82 */ /* 0x000f620000000800 */
[----:B------:R-:W-:-:S04]  /*e7f0*/  IMAD.WIDE.U32 R2, R5, R12, R2 ;  /* 0x0000000c05027225 */ /* 0x000fc800078e0002 */
[----:B------:R-:W-:-:S03]  /*e800*/  IMAD R5, R5, R13, R0 ;  /* 0x0000000d05057224 */ /* 0x000fc600078e0200 */
[----:B------:R-:W1:Y:S01]  /*e810*/  LDC R18, c[0x0][0x658] ;  /* 0x00019600ff127b82 */ /* 0x000e620000000800 */
[----:B------:R-:W-:Y:S01]  /*e820*/  I2FP.F32.U32 R0, R16 ;  /* 0x0000001000007245 */ /* 0x000fe20000201000 */
[----:B------:R-:W-:Y:S01]  /*e830*/  IMAD.IADD R3, R3, 0x1, R5 ;  /* 0x0000000103037824 */ /* 0x000fe200078e0205 */
[----:B0-----:R-:W-:Y:S01]  /*e840*/  ISETP.NE.U32.AND P0, PT, R20, RZ, PT ;  /* 0x000000ff1400720c */ /* 0x001fe20003f05070 */
[----:B------:R-:W-:Y:S02]  /*e850*/  IMAD.MOV.U32 R5, RZ, RZ, -0x1 ;  /* 0xffffffffff057424 */ /* 0x000fe400078e00ff */
[----:B------:R-:W-:Y:S02]  /*e860*/  FMUL R0, R0, UR6 ;  /* 0x0000000600007c20 */ /* 0x000fe40008400000 */
[----:B------:R-:W0:Y:S01]  /*e870*/  LDC R13, c[0x0][0x148] ;  /* 0x00005200ff0d7b82 */ /* 0x000e220000000800 */
[----:B--2---:R-:W-:Y:S01]  /*e880*/  SHF.R.U64 R10, R2, R4, R3 ;  /* 0x00000004020a7219 */ /* 0x004fe20000001203 */
[----:B------:R2:W0:Y:S01]  /*e890*/  F2I.U32.TRUNC.NTZ R12, R0 ;  /* 0x00000000000c7305 */ /* 0x000422000020f000 */
[----:B------:R-:W-:-:S02]  /*e8a0*/  ISETP.NE.AND.EX P0, PT, R21, RZ, PT, P0 ;  /* 0x000000ff1500720c */ /* 0x000fc40003f05300 */
[----:B------:R-:W-:-:S03]  /*e8b0*/  SHF.R.U32.HI R3, RZ, R4, R3 ;  /* 0x00000004ff037219 */ /* 0x000fc60000011603 */
[----:B------:R-:W0:Y:S01]  /*e8c0*/  LDC R14, c[0x0][0x600] ;  /* 0x00018000ff0e7b82 */ /* 0x000e220000000800 */
[-CC-:B-----5:R-:W-:Y:S02]  /*e8d0*/  SHF.R.U64 R8, R10, R6.reuse, R3.reuse ;  /* 0x000000060a087219 */ /* 0x1a0fe40000001203 */
[----:B------:R-:W-:-:S05]  /*e8e0*/  SHF.R.U32.HI R3, RZ, R6, R3 ;  /* 0x00000006ff037219 */ /* 0x000fca0000011603 */
[----:B------:R-:W0:Y:S01]  /*e8f0*/  LDC R19, c[0x0][0x648] ;  /* 0x00019200ff137b82 */ /* 0x000e220000000800 */
[-CC-:B-1----:R-:W-:Y:S02]  /*e900*/  SHF.R.U64 R11, R8, R18.reuse, R3.reuse ;  /* 0x00000012080b7219 */ /* 0x182fe40000001203 */
[-C--:B------:R-:W-:Y:S02]  /*e910*/  SHF.L.U32 R5, R5, R18.reuse, RZ ;  /* 0x0000001205057219 */ /* 0x080fe400000006ff */
[-C--:B------:R-:W-:Y:S01]  /*e920*/  SHF.R.U32.HI R3, RZ, R18.reuse, R3 ;  /* 0x00000012ff037219 */ /* 0x080fe20000011603 */
[----:B------:R-:W-:Y:S01]  /*e930*/  IMAD.MOV.U32 R2, RZ, RZ, R11 ;  /* 0x000000ffff027224 */ /* 0x000fe200078e000b */
[----:B------:R-:W-:Y:S01]  /*e940*/  SHF.L.U32 R40, R7, R18, RZ ;  /* 0x0000001207287219 */ /* 0x000fe200000006ff */
[----:B------:R-:W1:Y:S01]  /*e950*/  LDC R22, c[0x0][0x638] ;  /* 0x00018e00ff167b82 */ /* 0x000e620000000800 */
[----:B------:R-:W-:-:S07]  /*e960*/  LOP3.LUT R17, RZ, R5, RZ, 0x33, !PT ;  /* 0x00000005ff117212 */ /* 0x000fce00078e33ff */
[----:B------:R-:W0:Y:S01]  /*e970*/  LDC R23, c[0x0][0x610] ;  /* 0x00018400ff177b82 */ /* 0x000e220000000800 */
[----:B--2---:R-:W-:Y:S05]  /*e980*/  @!P0 BRA `(.L_x_292) ;  /* 0x0000000000288947 */ /* 0x004fea0003800000 */
[----:B------:R-:W2:Y:S02]  /*e990*/  LDC R0, c[0x0][0x64c] ;  /* 0x00019300ff007b82 */ /* 0x000ea40000000800 */
[----:B--2---:R-:W-:-:S05]  /*e9a0*/  IADD3 R7, P0, R11, R0, RZ ;  /* 0x000000000b077210 */ /* 0x004fca0007f1e0ff */
        /* <DEDUP_REMOVED lines=8> */
.L_x_292:
[----:B0-----:R-:W-:Y:S01]  /*ea30*/  SHF.R.U64 R0, R2, R19, R3 ;  /* 0x0000001302007219 */ /* 0x001fe20000001203 */
[----:B------:R-:W-:Y:S01]  /*ea40*/  VIADD R3, R14, 0xffffffff ;  /* 0xffffffff0e037836 */ /* 0x000fe20000000000 */
[----:B------:R-:W-:Y:S01]  /*ea50*/  LOP3.LUT R5, R8, R17, RZ, 0xc0, !PT ;  /* 0x0000001108057212 */ /* 0x000fe200078ec0ff */
[----:B------:R-:W-:Y:S01]  /*ea60*/  IMAD.MOV R12, RZ, RZ, -R12 ;  /* 0x000000ffff0c7224 */ /* 0x000fe200078e0a0c */
[----:B------:R-:W-:Y:S01]  /*ea70*/  R2UR UR12, R24 ;  /* 0x00000000180c72ca */ /* 0x000fe200000e0000 */
[----:B------:R-:W-:Y:S01]  /*ea80*/  IMAD.MOV R2, RZ, RZ, -R0 ;  /* 0x000000ffff027224 */ /* 0x000fe200078e0a00 */
[----:B------:R-:W-:Y:S01]  /*ea90*/  LOP3.LUT R3, R10, R3, RZ, 0xc0, !PT ;  /* 0x000000030a037212 */ /* 0x000fe200078ec0ff */
[----:B------:R-:W-:Y:S02]  /*eaa0*/  IMAD R40, R40, R0, R5 ;  /* 0x0000000028287224 */ /* 0x000fe400078e0205 */
[----:B------:R-:W-:Y:S02]  /*eab0*/  @P4 IMAD R15, R13, R12, R16 ;  /* 0x0000000c0d0f4224 */ /* 0x000fe400078e0210 */
[----:B-1----:R-:W-:-:S02]  /*eac0*/  IMAD R0, R2, R22, R11 ;  /* 0x0000001602007224 */ /* 0x002fc400078e020b */
[----:B------:R-:W-:Y:S02]  /*ead0*/  IMAD R40, R40, R23, R15 ;  /* 0x0000001728287224 */ /* 0x000fe400078e020f */
[----:B------:R-:W-:Y:S02]  /*eae0*/  IMAD R3, R0, R14, R3 ;  /* 0x0000000e00037224 */ /* 0x000fe400078e0203 */
[----:B------:R-:W-:-:S03]  /*eaf0*/  IMAD.MOV.U32 R0, RZ, RZ, 0x1 ;  /* 0x00000001ff007424 */ /* 0x000fc600078e00ff */
[----:B------:R-:W-:Y:S02]  /*eb00*/  SEL R2, R3, R40, !P4 ;  /* 0x0000002803027207 */ /* 0x000fe40006000000 */
[----:B------:R-:W-:-:S03]  /*eb10*/  SEL R40, R40, R3, !P4 ;  /* 0x0000000328287207 */ /* 0x000fc60006000000 */
[----:B------:R2:W-:Y:S04]  /*eb20*/  STL [R1+0x78], R2 ;  /* 0x0000780201007387 */ /* 0x0005e80000100800 */
.L_x_290:
[----:B------:R-:W-:Y:S01]  /*eb30*/  UIADD3 UR5, UR9, UR5, URZ ;  /* 0x0000000509057290 */ /* 0x000fe2000fffe03f */
[----:B------:R0:W-:Y:S01]  /*eb40*/  STL [R1+0x7c], R40 ;  /* 0x00007c2801007387 */ /* 0x0001e20000100800 */
[----:B------:R-:W-:Y:S02]  /*eb50*/  LOP3.LUT P0, RZ, R0, 0xff, RZ, 0xc0, !PT ;  /* 0x000000ff00ff7812 */ /* 0x000fe4000780c0ff */
[----:B------:R-:W-:Y:S02]  /*eb60*/  USHF.R.U32.HI UR6, URZ, 0x2, UR5 ;  /* 0x000000023f067899 */ /* 0x000fe40008011605 */
[----:B------:R-:W-:Y:S02]  /*eb70*/  UISETP.GT.U32.AND UP0, UPT, UR5, 0x3, UPT ;  /* 0x000000030500788c */ /* 0x000fe4000bf04070 */
[----:B------:R-:W-:Y:S02]  /*eb80*/  ULOP3.LUT UR6, UR6, 0x1, URZ, 0xc0, !UPT ;  /* 0x0000000106067892 */ /* 0x000fe4000f8ec03f */
[----:B------:R-:W-:-:S02]  /*eb90*/  UISETP.LT.U32.AND UP0, UPT, UR9, 0x4, UP0 ;  /* 0x000000040900788c */ /* 0x000fc40008701070 */
[----:B------:R-:W-:Y:S02]  /*eba0*/  UISETP.NE.U32.AND UP1, UPT, UR6, 0x1, UPT ;  /* 0x000000010600788c */ /* 0x000fe4000bf25070 */
[----:B------:R-:W-:Y:S02]  /*ebb0*/  USEL UR7, URZ, 0x1, !UP0 ;  /* 0x000000013f077887 */ /* 0x000fe4000c000000 */
[----:B------:R-:W-:Y:S02]  /*ebc0*/  UISETP.GT.U32.AND UP1, UPT, UR9, 0x3, !UP1 ;  /* 0x000000030900788c */ /* 0x000fe4000cf24070 */
[----:B------:R-:W-:Y:S02]  /*ebd0*/  ULOP3.LUT UR5, UR5, 0x3, URZ, 0xc0, !UPT ;  /* 0x0000000305057892 */ /* 0x000fe4000f8ec03f */
[----:B------:R-:W-:-:S04]  /*ebe0*/  USEL UR6, URZ, 0x1, !UP1 ;  /* 0x000000013f067887 */ /* 0x000fc8000c800000 */
[----:B------:R-:W-:Y:S01]  /*ebf0*/  ULOP3.LUT UR4, UR6, UR4, UR7, 0x96, !UPT ;  /* 0x0000000406047292 */ /* 0x000fe2000f8e9607 */
[----:B0-----:R-:W-:Y:S11]  /*ec00*/  @P0 BRA `(.L_x_293) ;  /* 0xffffff2400040947 */ /* 0x001ff6000383ffff */
[----:B------:R-:W-:Y:S05]  /*ec10*/  EXIT ;  /* 0x000000000000794d */ /* 0x000fea0003800000 */
.L_x_3:
[----:B------:R-:W2:Y:S01]  /*ec20*/  LDL R16, [R1+0x74] ;  /* 0x0000740001107983 */ /* 0x000ea20000100800 */
[----:B------:R-:W-:-:S03]  /*ec30*/  ULDC.64 UR4, c[0x0][0x650] ;  /* 0x0001940000047ab9 */ /* 0x000fc60000000a00 */
[----:B------:R-:W3:Y:S01]  /*ec40*/  LDL R17, [R1+0x70] ;  /* 0x0000700001117983 */ /* 0x000ee20000100800 */
[----:B------:R-:W-:Y:S01]  /*ec50*/  PRMT R4, RZ, 0x7610, R4 ;  /* 0x00007610ff047816 */ /* 0x000fe20000000004 */
[----:B------:R-:W-:Y:S02]  /*ec60*/  IMAD.MOV.U32 R5, RZ, RZ, -0x1 ;  /* 0xffffffffff057424 */ /* 0x000fe400078e00ff */
[----:B------:R-:W-:Y:S02]  /*ec70*/  IMAD.MOV.U32 R6, RZ, RZ, -0x1 ;  /* 0xffffffffff067424 */ /* 0x000fe400078e00ff */
[----:B------:R-:W-:Y:S01]  /*ec80*/  IMAD.MOV.U32 R11, RZ, RZ, -0x1 ;  /* 0xffffffffff0b7424 */ /* 0x000fe200078e00ff */
[----:B--2---:R-:W-:-:S04]  /*ec90*/  ISETP.GE.U32.AND P0, PT, R16, UR4, PT ;  /* 0x0000000410007c0c */ /* 0x004fc8000bf06070 */
[----:B---3--:R-:W-:-:S13]  /*eca0*/  ISETP.GE.U32.AND.EX P0, PT, R17, UR5, PT, P0 ;  /* 0x0000000511007c0c */ /* 0x008fda000bf06100 */
[----:B------:R-:W-:Y:S05]  /*ecb0*/  @P0 BRA `(.L_x_294) ;  /* 0x00000004005c0947 */ /* 0x000fea0003800000 */
        /* <DEDUP_REMOVED lines=18> */
.L_x_295:
[-CC-:B------:R-:W-:Y:S01]  /*ede0*/  SHF.R.U64 R11, R8, R12.reuse, R9.reuse ;  /* 0x0000000c080b7219 */ /* 0x180fe20000001209 */
[----:B------:R-:W0:Y:S01]  /*edf0*/  LDC.64 R20, c[0x0][0x640] ;  /* 0x00019000ff147b82 */ /* 0x000e220000000a00 */
[----:B------:R-:W-:Y:S01]  /*ee00*/  SHF.R.U32.HI R3, RZ, R12, R9 ;  /* 0x0000000cff037219 */ /* 0x000fe20000011609 */
[----:B------:R-:W-:Y:S01]  /*ee10*/  ULDC UR4, c[0x0][0x150] ;  /* 0x0000540000047ab9 */ /* 0x000fe20000000800 */
[----:B------:R-:W-:Y:S01]  /*ee20*/  IADD3 R7, P0, RZ, -R11, RZ ;  /* 0x8000000bff077210 */ /* 0x000fe20007f1e0ff */
[----:B------:R-:W-:Y:S01]  /*ee30*/  IMAD.MOV.U32 R4, RZ, RZ, R16 ;  /* 0x000000ffff047224 */ /* 0x000fe200078e0010 */
[----:B------:R-:W-:Y:S01]  /*ee40*/  I2FP.F32.U32 R6, R2 ;  /* 0x0000000200067245 */ /* 0x000fe20000201000 */
[----:B------:R-:W-:Y:S02]  /*ee50*/  IMAD.MOV.U32 R5, RZ, RZ, R17 ;  /* 0x000000ffff057224 */ /* 0x000fe400078e0011 */
[----:B------:R-:W1:Y:S01]  /*ee60*/  LDC R10, c[0x0][0x618] ;  /* 0x00018600ff0a7b82 */ /* 0x000e620000000800 */
[----:B------:R-:W-:-:S02]  /*ee70*/  IMAD.X R3, RZ, RZ, ~R3, P0 ;  /* 0x000000ffff037224 */ /* 0x000fc400000e0e03 */
[----:B------:R-:W-:Y:S01]  /*ee80*/  FMUL R9, R6, UR4 ;  /* 0x0000000406097c20 */ /* 0x000fe20008400000 */
[----:B------:R-:W-:Y:S01]  /*ee90*/  IMAD.WIDE.U32 R4, R7, R14, R4 ;  /* 0x0000000e07047225 */ /* 0x000fe200078e0004 */
[----:B------:R-:W-:-:S03]  /*eea0*/  ULDC UR4, c[0x0][0x154] ;  /* 0x0000550000047ab9 */ /* 0x000fc60000000800 */
[----:B------:R-:W-:Y:S01]  /*eeb0*/  IMAD R6, R3, R14, RZ ;  /* 0x0000000e03067224 */ /* 0x000fe200078e02ff */
[----:B------:R-:W2:Y:S01]  /*eec0*/  LDC R13, c[0x0][0x144] ;  /* 0x00005100ff0d7b82 */ /* 0x000ea20000000800 */
[----:B------:R-:W3:Y:S02]  /*eed0*/  F2I.U32.TRUNC.NTZ R9, R9 ;  /* 0x0000000900097305 */ /* 0x000ee4000020f000 */
[----:B------:R-:W-:Y:S02]  /*eee0*/  IMAD R3, R7, R15, R6 ;  /* 0x0000000f07037224 */ /* 0x000fe400078e0206 */
[----:B------:R-:W-:Y:S02]  /*eef0*/  IMAD.MOV.U32 R6, RZ, RZ, -0x1 ;  /* 0xffffffffff067424 */ /* 0x000fe400078e00ff */
[----:B------:R-:W-:Y:S01]  /*ef00*/  IMAD.IADD R3, R5, 0x1, R3 ;  /* 0x0000000105037824 */ /* 0x000fe200078e0203 */
[----:B------:R-:W4:Y:S01]  /*ef10*/  LDC R12, c[0x0][0x608] ;  /* 0x00018200ff0c7b82 */ /* 0x000f220000000800 */
[----:B------:R-:W-:-:S02]  /*ef20*/  I2FP.F32.U32 R5, R0 ;  /* 0x0000000000057245 */ /* 0x000fc40000201000 */
[----:B0-----:R-:W-:-:S03]  /*ef30*/  ISETP.NE.U32.AND P0, PT, R20, RZ, PT ;  /* 0x000000ff1400720c */ /* 0x001fc60003f05070 */
[----:B------:R-:W-:Y:S01]  /*ef40*/  FMUL R5, R5, UR4 ;  /* 0x0000000405057c20 */ /* 0x000fe20008400000 */
[----:B------:R-:W-:Y:S01]  /*ef50*/  ISETP.NE.AND.EX P0, PT, R21, RZ, PT, P0 ;  /* 0x000000ff1500720c */ /* 0x000fe20003f05300 */
[----:B------:R-:W0:Y:S01]  /*ef60*/  LDC R7, c[0x0][0x658] ;  /* 0x00019600ff077b82 */ /* 0x000e220000000800 */
[-C--:B-1----:R-:W-:Y:S01]  /*ef70*/  SHF.R.U64 R8, R4, R10.reuse, R3 ;  /* 0x0000000a04087219 */ /* 0x082fe20000001203 */
[----:B---3--:R-:W-:Y:S01]  /*ef80*/  IMAD.MOV R4, RZ, RZ, -R9 ;  /* 0x000000ffff047224 */ /* 0x008fe200078e0a09 */
[----:B------:R-:W-:Y:S02]  /*ef90*/  SHF.R.U32.HI R3, RZ, R10, R3 ;  /* 0x0000000aff037219 */ /* 0x000fe40000011603 */
[----:B------:R1:W3:Y:S03]  /*efa0*/  F2I.U32.TRUNC.NTZ R10, R5 ;  /* 0x00000005000a7305 */ /* 0x0002e6000020f000 */
[----:B------:R-:W1:Y:S01]  /*efb0*/  LDC R17, c[0x0][0x148] ;  /* 0x00005200ff117b82 */ /* 0x000e620000000800 */
[----:B--2---:R-:W-:-:S02]  /*efc0*/  IMAD R19, R13, R4, R2 ;  /* 0x000000040d137224 */ /* 0x004fc400078e0202 */
[----:B------:R-:W-:-:S05]  /*efd0*/  IMAD.MOV.U32 R4, RZ, RZ, 0x1 ;  /* 0x00000001ff047424 */ /* 0x000fca00078e00ff */
[----:B------:R-:W2:Y:S01]  /*efe0*/  LDC R14, c[0x0][0x600] ;  /* 0x00018000ff0e7b82 */ /* 0x000ea20000000800 */
[-CC-:B----4-:R-:W-:Y:S02]  /*eff0*/  SHF.R.U64 R13, R8, R12.reuse, R3.reuse ;  /* 0x0000000c080d7219 */ /* 0x190fe40000001203 */
[----:B------:R-:W-:-:S05]  /*f000*/  SHF.R.U32.HI R2, RZ, R12, R3 ;  /* 0x0000000cff027219 */ /* 0x000fca0000011603 */
[----:B------:R-:W4:Y:S01]  /*f010*/  LDC R16, c[0x0][0x648] ;  /* 0x00019200ff107b82 */ /* 0x000f220000000800 */
[-CC-:B0-----:R-:W-:Y:S02]  /*f020*/  SHF.R.U64 R15, R13, R7.reuse, R2.reuse ;  /* 0x000000070d0f7219 */ /* 0x181fe40000001202 */
[-C--:B------:R-:W-:Y:S02]  /*f030*/  SHF.L.U32 R6, R6, R7.reuse, RZ ;  /* 0x0000000706067219 */ /* 0x080fe400000006ff */
[-C--:B------:R-:W-:Y:S01]  /*f040*/  SHF.R.U32.HI R3, RZ, R7.reuse, R2 ;  /* 0x00000007ff037219 */ /* 0x080fe20000011602 */
[----:B------:R-:W-:Y:S01]  /*f050*/  IMAD.MOV.U32 R2, RZ, RZ, R15 ;  /* 0x000000ffff027224 */ /* 0x000fe200078e000f */
[----:B------:R-:W-:Y:S01]  /*f060*/  SHF.L.U32 R12, R4, R7, RZ ;  /* 0x00000007040c7219 */ /* 0x000fe200000006ff */
[----:B------:R-:W0:Y:S01]  /*f070*/  LDC R18, c[0x0][0x638] ;  /* 0x00018e00ff127b82 */ /* 0x000e220000000800 */
[----:B------:R-:W-:-:S07]  /*f080*/  LOP3.LUT R22, RZ, R6, RZ, 0x33, !PT ;  /* 0x00000006ff167212 */ /* 0x000fce00078e33ff */
        /* <DEDUP_REMOVED lines=12> */
.L_x_296:
[----:B----4-:R-:W-:Y:S01]  /*f150*/  SHF.R.U64 R3, R2, R16, R3 ;  /* 0x0000001002037219 */ /* 0x010fe20000001203 */
[----:B--2---:R-:W-:Y:S01]  /*f160*/  VIADD R5, R14, 0xffffffff ;  /* 0xffffffff0e057836 */ /* 0x004fe20000000000 */
[----:B------:R-:W-:Y:S01]  /*f170*/  LOP3.LUT R2, R13, R22, RZ, 0xc0, !PT ;  /* 0x000000160d027212 */ /* 0x000fe200078ec0ff */
[----:B------:R-:W-:Y:S02]  /*f180*/  IMAD.MOV R10, RZ, RZ, -R10 ;  /* 0x000000ffff0a7224 */ /* 0x000fe400078e0a0a */
[----:B------:R-:W-:Y:S02]  /*f190*/  IMAD.MOV R4, RZ, RZ, -R3 ;  /* 0x000000ffff047224 */ /* 0x000fe400078e0a03 */
[----:B------:R-:W-:Y:S01]  /*f1a0*/  IMAD R2, R12, R3, R2 ;  /* 0x000000030c027224 */ /* 0x000fe200078e0202 */
[----:B------:R-:W-:Y:S01]  /*f1b0*/  LOP3.LUT R3, R8, R5, RZ, 0xc0, !PT ;  /* 0x0000000508037212 */ /* 0x000fe200078ec0ff */
[----:B------:R-:W-:Y:S02]  /*f1c0*/  @P4 IMAD R19, R17, R10, R0 ;  /* 0x0000000a11134224 */ /* 0x000fe400078e0200 */
[----:B0-----:R-:W-:-:S02]  /*f1d0*/  IMAD R0, R4, R18, R15 ;  /* 0x0000001204007224 */ /* 0x001fc400078e020f */
[----:B------:R-:W-:Y:S02]  /*f1e0*/  IMAD R5, R2, R23, R19 ;  /* 0x0000001702057224 */ /* 0x000fe400078e0213 */
[----:B------:R-:W-:Y:S02]  /*f1f0*/  IMAD R0, R0, R14, R3 ;  /* 0x0000000e00007224 */ /* 0x000fe400078e0203 */
[----:B------:R-:W-:-:S03]  /*f200*/  IMAD.MOV.U32 R4, RZ, RZ, 0x1 ;  /* 0x00000001ff047424 */ /* 0x000fc600078e00ff */
[----:B------:R-:W-:Y:S02]  /*f210*/  SEL R6, R0, R5, !P4 ;  /* 0x0000000500067207 */ /* 0x000fe40006000000 */
[----:B------:R-:W-:-:S07]  /*f220*/  SEL R5, R5, R0, !P4 ;  /* 0x0000000005057207 */ /* 0x000fce0006000000 */
.L_x_294:
[----:B------:R-:W-:-:S08]  /*f230*/  NOP ;  /* 0x0000000000007918 */ /* 0x000fd00000000000 */
[----:B------:R-:W0:-:S00]  /*f240*/  USETMAXREG.DEALLOC.CTAPOOL 0x28 ;  /* 0x00000028000079c8 */ /* 0x000e0000080e0500 */
[----:B------:R-:W-:-:S13]  /*f250*/  ISETP.NE.AND P0, PT, RZ, UR8, PT ;  /* 0x00000008ff007c0c */ /* 0x000fda000bf05270 */
[----:B------:R-:W-:Y:S05]  /*f260*/  @P0 EXIT ;  /* 0x000000000000094d */ /* 0x000fea0003800000 */
[----:B0-----:R-:W-:Y:S01]  /*f270*/  LOP3.LUT P0, RZ, R4, 0xff, RZ, 0xc0, !PT ;  /* 0x000000ff04ff7812 */ /* 0x001fe2000780c0ff */
[----:B------:R-:W-:Y:S02]  /*f280*/  IMAD.MOV.U32 R0, RZ, RZ, 0x1 ;  /* 0x00000001ff007424 */ /* 0x000fe400078e00ff */
[----:B------:R-:W-:-:S10]  /*f290*/  IMAD.MOV.U32 R8, RZ, RZ, RZ ;  /* 0x000000ffff087224 */ /* 0x000fd400078e00ff */
[----:B------:R-:W-:Y:S05]  /*f2a0*/  @!P0 BRA `(.L_x_297) ;  /* 0x0000000c00548947 */ /* 0x000fea0003800000 */
[----:B------:R-:W0:Y:S01]  /*f2b0*/  S2R R2, SR_TID.X ;  /* 0x0000000000027919 */ /* 0x000e220000002100 */
[----:B------:R-:W-:Y:S01]  /*f2c0*/  ULDC UR4, c[0x0][0x28c] ;  /* 0x0000a30000047ab9 */ /* 0x000fe20000000800 */
[----:B------:R-:W-:Y:S01]  /*f2d0*/  ULDC UR6, c[0x0][0x658] ;  /* 0x0001960000067ab9 */ /* 0x000fe20000000800 */
[----:B------:R-:W-:Y:S01]  /*f2e0*/  UIADD3 UR10, UR4, 0x7f, URZ ;  /* 0x0000007f040a7890 */ /* 0x000fe2000fffe03f */
[----:B------:R-:W-:Y:S01]  /*f2f0*/  BSSY B0, `(.L_x_297) ;  /* 0x00000d0000007945 */ /* 0x000fe20003800000 */
[----:B------:R-:W-:Y:S01]  /*f300*/  UMOV UR7, 0xffffffff ;  /* 0xffffffff00077882 */ /* 0x000fe20000000000 */
[----:B------:R-:W-:Y:S01]  /*f310*/  ULDC UR5, c[0x0][0x600] ;  /* 0x0001800000057ab9 */ /* 0x000fe20000000800 */
[----:B------:R-:W-:Y:S01]  /*f320*/  UMOV UR9, 0x1 ;  /* 0x0000000100097882 */ /* 0x000fe20000000000 */
[----:B------:R-:W-:Y:S01]  /*f330*/  USHF.L.U32 UR7, UR7, UR6, URZ ;  /* 0x0000000607077299 */ /* 0x000fe2000800063f */
[----:B------:R-:W-:Y:S01]  /*f340*/  IMAD.MOV.U32 R9, RZ, RZ, 0x1 ;  /* 0x00000001ff097424 */ /* 0x000fe200078e00ff */
[----:B------:R-:W-:Y:S01]  /*f350*/  UIADD3 UR4, UR5, -0x1, URZ ;  /* 0xffffffff05047890 */ /* 0x000fe2000fffe03f */
[----:B------:R-:W-:Y:S01]  /*f360*/  IMAD.MOV.U32 R0, RZ, RZ, 0x1 ;  /* 0x00000001ff007424 */ /* 0x000fe200078e00ff */
[----:B------:R-:W-:Y:S01]  /*f370*/  USHF.R.S32.HI UR11, URZ, 0x1f, UR10 ;  /* 0x0000001f3f0b7899 */ /* 0x000fe2000801140a */
[----:B------:R-:W-:Y:S01]  /*f380*/  IMAD.MOV.U32 R8, RZ, RZ, RZ ;  /* 0x000000ffff087224 */ /* 0x000fe200078e00ff */
[----:B------:R-:W-:Y:S01]  /*f390*/  ULDC UR8, c[0x0][0xc] ;  /* 0x0000030000087ab9 */ /* 0x000fe20000000800 */
[----:B------:R-:W-:-:S02]  /*f3a0*/  USHF.L.U32 UR5, UR9, UR6, URZ ;  /* 0x0000000609057299 */ /* 0x000fc4000800063f */
[----:B------:R-:W-:Y:S01]  /*f3b0*/  ULEA.HI UR11, UR11, UR10, URZ, 0x7 ;  /* 0x0000000a0b0b7291 */ /* 0x000fe2000f8f383f */
[----:B------:R-:W-:Y:S01]  /*f3c0*/  ULDC UR9, c[0x0][0x10] ;  /* 0x0000040000097ab9 */ /* 0x000fe20000000800 */
[----:B------:R-:W-:Y:S02]  /*f3d0*/  ULOP3.LUT UR6, URZ, UR7, URZ, 0x33, !UPT ;  /* 0x000000073f067292 */ /* 0x000fe4000f8e333f */
[----:B------:R-:W-:Y:S01]  /*f3e0*/  UIMAD.WIDE.U32 UR8, UR8, UR9, URZ ;  /* 0x00000009080872a5 */ /* 0x000fe2000f8e003f */
[----:B------:R-:W-:Y:S01]  /*f3f0*/  ULDC UR7, c[0x0][0x14] ;  /* 0x0000050000077ab9 */ /* 0x000fe20000000800 */
[----:B------:R-:W-:Y:S02]  /*f400*/  USHF.R.S32.HI UR20, URZ, 0x7, UR11 ;  /* 0x000000073f147899 */ /* 0x000fe4000801140b */
[----:B------:R-:W-:Y:S02]  /*f410*/  UIMAD.WIDE.U32 UR22, UR8, UR7, URZ ;  /* 0x00000007081672a5 */ /* 0x000fe4000f8e003f */
[----:B------:R-:W-:-:S02]  /*f420*/  UIMAD UR18, UR9, UR7, URZ ;  /* 0x00000007091272a4 */ /* 0x000fc4000f8e023f */
[----:B------:R-:W-:Y:S01]  /*f430*/  ULOP3.LUT UR26, UR13, 0x2, URZ, 0xfc, !UPT ;  /* 0x000000020d1a7892 */ /* 0x000fe2000f8efc3f */
[C---:B0-----:R-:W-:Y:S01]  /*f440*/  LOP3.LUT P3, RZ, R2.reuse, 0x7f, RZ, 0xc0, !PT ;  /* 0x0000007f02ff7812 */ /* 0x041fe2000786c0ff */
[----:B------:R-:W-:Y:S01]  /*f450*/  UIADD3 UR18, UR23, UR18, URZ ;  /* 0x0000001217127290 */ /* 0x000fe2000fffe03f */
[----:B------:R-:W-:Y:S01]  /*f460*/  LOP3.LUT P0, RZ, R2, 0x1f, RZ, 0xc0, !PT ;  /* 0x0000001f02ff7812 */ /* 0x000fe2000780c0ff */
[----:B------:R-:W-:Y:S01]  /*f470*/  UIADD3 UR27, UR20, 0x1, URZ ;  /* 0x00000001141b7890 */ /* 0x000fe2000fffe03f */
[----:B------:R-:W-:Y:S02]  /*f480*/  ULDC.64 UR24, c[0x0][0x198] ;  /* 0x0000660000187ab9 */ /* 0x000fe40000000a00 */
[----:B------:R-:W-:-:S13]  /*f490*/  PLOP3.LUT P0, PT, P0, P3, PT, 0x8a, 0x0 ;  /* 0x000000000000781c */ /* 0x000fda0000707172 */
.L_x_309:
[----:B------:R-:W-:-:S03]  /*f4a0*/  UMOV UR7, 0xffffffff ;  /* 0xffffffff00077882 */ /* 0x000fc60000000000 */
[----:B------:R-:W-:Y:S05]  /*f4b0*/  BRA.DIV UR7, `(.L_x_298) ;  /* 0x0000000e07cc7947 */ /* 0x000fea000b800000 */
[----:B------:R-:W-:-:S13]  /*f4c0*/  ELECT P1, URZ, PT ;  /* 0x00000000003f782f */ /* 0x000fda0003820000 */
.L_x_320:
[----:B------:R-:W0:Y:S01]  /*f4d0*/  LDC R2, c[0x0][0x28c] ;  /* 0x0000a300ff027b82 */ /* 0x000e220000000800 */
[----:B------:R-:W-:Y:S01]  /*f4e0*/  BSSY B1, `(.L_x_299) ;  /* 0x0000038000017945 */ /* 0x000fe20003800000 */
[----:B0-----:R-:W-:-:S13]  /*f4f0*/  ISETP.LT.OR P1, PT, R2, 0x1, !P1 ;  /* 0x000000010200780c */ /* 0x001fda0004f21670 */
[----:B------:R-:W-:Y:S05]  /*f500*/  @P1 BRA `(.L_x_300) ;  /* 0x0000000000d41947 */ /* 0x000fea0003800000 */
[----:B------:R-:W-:Y:S02]  /*f510*/  IMAD.SHL.U32 R6, R6, 0x80, RZ ;  /* 0x0000008006067824 */ /* 0x000fe400078e00ff */
[----:B------:R-:W-:Y:S02]  /*f520*/  IMAD.SHL.U32 R7, R5, 0x100, RZ ;  /* 0x0000010005077824 */ /* 0x000fe400078e00ff */
[----:B------:R-:W-:Y:S02]  /*f530*/  IMAD.MOV.U32 R12, RZ, RZ, RZ ;  /* 0x000000ffff0c7224 */ /* 0x000fe400078e00ff */
[----:B------:R-:W-:Y:S02]  /*f540*/  IMAD.U32 R14, RZ, RZ, UR27 ;  /* 0x0000001bff0e7e24 */ /* 0x000fe4000f8e00ff */
[----:B------:R-:W-:Y:S02]  /*f550*/  IMAD.MOV.U32 R2, RZ, RZ, R0 ;  /* 0x000000ffff027224 */ /* 0x000fe400078e0000 */
[----:B------:R-:W-:-:S07]  /*f560*/  IMAD.MOV.U32 R3, RZ, RZ, R8 ;  /* 0x000000ffff037224 */ /* 0x000fce00078e0008 */
.L_x_304:
[----:B------:R-:W0:Y:S01]  /*f570*/  S2R R5, SR_CgaCtaId ;  /* 0x0000000000057919 */ /* 0x000e220000008800 */
[----:B------:R-:W-:-:S04]  /*f580*/  MOV R4, 0x400 ;  /* 0x0000040000047802 */ /* 0x000fc80000000f00 */
[----:B0-----:R-:W-:Y:S02]  /*f590*/  LEA R10, R5, R4, 0x18 ;  /* 0x00000004050a7211 */ /* 0x001fe400078ec0ff */
[----:B------:R-:W-:Y:S01]  /*f5a0*/  SHF.L.U32 R4, R2, 0x1f, RZ ;  /* 0x0000001f02047819 */ /* 0x000fe200000006ff */
[----:B------:R-:W0:Y:S02]  /*f5b0*/  @!P3 LDC R5, c[0x0][0x500] ;  /* 0x00014000ff05bb82 */ /* 0x000e240000000800 */
[----:B------:R-:W-:-:S04]  /*f5c0*/  IMAD R13, R3, 0x8, R10 ;  /* 0x00000008030d7824 */ /* 0x000fc800078e020a */
[----:B------:R-:W1:Y:S02]  /*f5d0*/  SYNCS.PHASECHK.TRANS64.TRYWAIT P1, [R13+URZ+0x20], R4 ;  /* 0x000020040d0075a7 */ /* 0x000e64000802017f */
[----:B-1----:R-:W-:Y:S05]  /*f5e0*/  @!P1 BRA `(.L_x_301) ;  /* 0x0000000c00a09947 */ /* 0x002fea0003800000 */
.L_x_321:
[----:B------:R-:W-:Y:S01]  /*f5f0*/  UPRMT UR7, UR26, 0x9910, URZ ;  /* 0x000099101a077896 */ /* 0x000fe2000800003f */
[----:B0-----:R0:W-:Y:S03]  /*f600*/  @!P3 SYNCS.ARRIVE.TRANS64 RZ, [R13+URZ], R5 ;  /* 0x000000050dffb9a7 */ /* 0x0011e6000800003f */
[----:B------:R-:W-:-:S06]  /*f610*/  UISETP.NE.AND UP0, UPT, UR7, 0x2, UPT ;  /* 0x000000020700788c */ /* 0x000fcc000bf05270 */
[----:B------:R-:W-:-:S13]  /*f620*/  PLOP3.LUT P1, PT, PT, PT, UP0, 0x80, 0x0 ;  /* 0x000000000000781c */ /* 0x000fda0003f2f008 */
[----:B0-----:R-:W-:Y:S05]  /*f630*/  @P1 BRA `(.L_x_302) ;  /* 0x0000000000041947 */ /* 0x001fea0003800000 */
[----:B------:R-:W-:Y:S01]  /*f640*/  BPT.TRAP 0x1 ;  /* 0x000000040000795c */ /* 0x000fe20000300000 */
.L_x_302:
[----:B------:R-:W-:Y:S05]  /*f650*/  @P0 BRA `(.L_x_303) ;  /* 0x0000000000040947 */ /* 0x000fea0003800000 */
[----:B------:R-:W-:Y:S01]  /*f660*/  BPT.TRAP 0x1 ;  /* 0x000000040000795c */ /* 0x000fe20000300000 */
.L_x_303:
[--C-:B-1----:R-:W-:Y:S01]  /*f670*/  IMAD R4, R3, 0x8000, R10.reuse ;  /* 0x0000800003047824 */ /* 0x102fe200078e020a */
[----:B------:R-:W-:Y:S01]  /*f680*/  R2UR UR9, R13 ;  /* 0x000000000d0972ca */ /* 0x000fe200000e0000 */
[----:B------:R-:W-:Y:S01]  /*f690*/  IMAD R10, R3, 0x4000, R10 ;  /* 0x00004000030a7824 */ /* 0x000fe200078e020a */
[----:B------:R-:W-:Y:S01]  /*f6a0*/  UIADD3 UR14, UP0, UR24, 0xf0, URZ ;  /* 0x000000f0180e7890 */ /* 0x000fe2000ff1e03f */
[----:B------:R-:W-:Y:S01]  /*f6b0*/  VIADD R14, R14, 0xffffffff ;  /* 0xffffffff0e0e7836 */ /* 0x000fe20000000000 */
[----:B------:R-:W-:Y:S01]  /*f6c0*/  R2UR UR7, R4 ;  /* 0x00000000040772ca */ /* 0x000fe200000e0000 */
[----:B------:R-:W-:Y:S01]  /*f6d0*/  UIADD3 UR28, UP1, UR24, 0x1f0, URZ ;  /* 0x000001f0181c7890 */ /* 0x000fe2000ff3e03f */
[----:B------:R-:W-:Y:S01]  /*f6e0*/  R2UR UR8, R10 ;  /* 0x000000000a0872ca */ /* 0x000fe200000e0000 */
[----:B------:R-:W-:Y:S01]  /*f6f0*/  UIADD3.X UR15, URZ, UR25, URZ, UP0, !UPT ;  /* 0x000000193f0f7290 */ /* 0x000fe200087fe43f */
[----:B------:R-:W-:Y:S01]  /*f700*/  R2UR UR11, R7 ;  /* 0x00000000070b72ca */ /* 0x000fe200000e0000 */
[----:B------:R-:W-:Y:S01]  /*f710*/  VIADD R3, R3, 0x1 ;  /* 0x0000000103037836 */ /* 0x000fe20000000000 */
[----:B------:R-:W-:Y:S01]  /*f720*/  R2UR UR10, R12 ;  /* 0x000000000c0a72ca */ /* 0x000fe200000e0000 */
[----:B------:R-:W-:Y:S01]  /*f730*/  UIADD3.X UR29, URZ, UR25, URZ, UP1, !UPT ;  /* 0x000000193f1d7290 */ /* 0x000fe20008ffe43f */
[----:B------:R-:W-:Y:S01]  /*f740*/  R2UR UR12, R11 ;  /* 0x000000000b0c72ca */ /* 0x000fe200000e0000 */
[----:B------:R-:W-:Y:S01]  /*f750*/  UMOV UR16, 0x0 ;  /* 0x0000000000107882 */ /* 0x000fe20000000000 */
[----:B------:R-:W-:Y:S01]  /*f760*/  R2UR UR21, R6 ;  /* 0x00000000061572ca */ /* 0x000fe200000e0000 */
[----:B------:R-:W-:Y:S01]  /*f770*/  UMOV UR17, 0x10000000 ;  /* 0x1000000000117882 */ /* 0x000fe20000000000 */
[----:B------:R-:W-:Y:S01]  /*f780*/  ISETP.GT.AND P2, PT, R14, 0x1, PT ;  /* 0x000000010e00780c */ /* 0x000fe20003f44270 */
[----:B------:R-:W-:Y:S01]  /*f790*/  UIADD3 UR7, UR7, 0x100, URZ ;  /* 0x0000010007077890 */ /* 0x000fe2000fffe03f */
[----:B------:R-:W-:Y:S01]  /*f7a0*/  ISETP.NE.AND P1, PT, R3, 0x4, PT ;  /* 0x000000040300780c */ /* 0x000fe20003f25270 */
[----:B------:R-:W-:Y:S01]  /*f7b0*/  UIADD3 UR19, UR8, 0x20100, URZ ;  /* 0x0002010008137890 */ /* 0x000fe2000fffe03f */
[----:B------:R-:W-:-:S02]  /*f7c0*/  VIADD R12, R12, 0x80 ;  /* 0x000000800c0c7836 */ /* 0x000fc40000000000 */
[----:B------:R-:W-:Y:S02]  /*f7d0*/  SEL R5, RZ, 0x1, P1 ;  /* 0x00000001ff057807 */ /* 0x000fe40000800000 */
[----:B------:R-:W-:Y:S01]  /*f7e0*/  UMOV UR8, UR7 ;  /* 0x0000000700087c82 */ /* 0x000fe20008000000 */
[----:B------:R-:W-:Y:S01]  /*f7f0*/  SEL R3, R3, RZ, P1 ;  /* 0x000000ff03037207 */ /* 0x000fe20000800000 */
[----:B------:R0:W-:Y:S01]  /*f800*/  UTMALDG.3D [UR8], [UR14], desc[UR16] ;  /* 0x000010080e0075b4 */ /* 0x0001e20008011000 */
[----:B------:R-:W-:Y:S01]  /*f810*/  LOP3.LUT R2, R2, R5, RZ, 0x3c, !PT ;  /* 0x0000000502027212 */ /* 0x000fe200078e3cff */
[----:B0-----:R-:W-:Y:S01]  /*f820*/  UMOV UR8, UR19 ;  /* 0x0000001300087c82 */ /* 0x001fe20008000000 */
[----:B------:R-:W-:Y:S02]  /*f830*/  UMOV UR11, UR21 ;  /* 0x00000015000b7c82 */ /* 0x000fe40008000000 */
[----:B------:R0:W-:Y:S02]  /*f840*/  UTMALDG.3D [UR8], [UR28], desc[UR16] ;  /* 0x000010081c0075b4 */ /* 0x0001e40008011000 */
[----:B0-----:R-:W-:Y:S05]  /*f850*/  @P2 BRA `(.L_x_304) ;  /* 0xfffffffc00442947 */ /* 0x001fea000383ffff */
.L_x_300:
[----:B------:R-:W-:Y:S05]  /*f860*/  BSYNC B1 ;  /* 0x0000000000017941 */ /* 0x000fea0003800000 */
.L_x_299:
[----:B------:R-:W2:Y:S01]  /*f870*/  LDL.LU R15, [R1+0x70] ;  /* 0x00007000010f7983 */ /* 0x000ea20000300800 */
[----:B------:R-:W-:Y:S01]  /*f880*/  LOP3.LUT P5, RZ, R9, 0xff, RZ, 0xc0, !PT ;  /* 0x000000ff09ff7812 */ /* 0x000fe200078ac0ff */
[----:B------:R-:W-:Y:S01]  /*f890*/  VIADD R8, R8, UR20 ;  /* 0x0000001408087c36 */ /* 0x000fe20008000000 */
[----:B------:R-:W-:Y:S01]  /*f8a0*/  ULDC.64 UR8, c[0x0][0x650] ;  /* 0x0001940000087ab9 */ /* 0x000fe20000000a00 */
[----:B------:R-:W3:Y:S01]  /*f8b0*/  LDL.LU R13, [R1+0x74] ;  /* 0x00007400010d7983 */ /* 0x000ee20000300800 */
[----:B------:R-:W-:Y:S01]  /*f8c0*/  IMAD.U32 R5, RZ, RZ, UR20 ;  /* 0x00000014ff057e24 */ /* 0x000fe2000f8e00ff */
[----:B------:R-:W-:Y:S01]  /*f8d0*/  BSSY B1, `(.L_x_305) ;  /* 0x000006f000017945 */ /* 0x000fe20003800000 */
[----:B------:R-:W-:Y:S01]  /*f8e0*/  ISETP.GT.U32.AND P1, PT, R8, 0x3, PT ;  /* 0x000000030800780c */ /* 0x000fe20003f24070 */
[----:B------:R-:W-:Y:S01]  /*f8f0*/  IMAD.MOV.U32 R6, RZ, RZ, -0x1 ;  /* 0xffffffffff067424 */ /* 0x000fe200078e00ff */
[----:B------:R-:W-:Y:S01]  /*f900*/  SHF.R.U32.HI R2, RZ, 0x2, R8 ;  /* 0x00000002ff027819 */ /* 0x000fe20000011608 */
[----:B------:R-:W-:Y:S01]  /*f910*/  IMAD.MOV.U32 R11, RZ, RZ, -0x1 ;  /* 0xffffffffff0b7424 */ /* 0x000fe200078e00ff */
[----:B------:R-:W-:Y:S01]  /*f920*/  ISETP.LT.U32.AND P1, PT, R5, 0x4, P1 ;  /* 0x000000040500780c */ /* 0x000fe20000f21070 */
[----:B------:R-:W-:Y:S01]  /*f930*/  IMAD.MOV.U32 R5, RZ, RZ, -0x1 ;  /* 0xffffffffff057424 */ /* 0x000fe200078e00ff */
[----:B------:R-:W-:Y:S01]  /*f940*/  LOP3.LUT R2, R2, 0x1, RZ, 0xc0, !PT ;  /* 0x0000000102027812 */ /* 0x000fe200078ec0ff */
[----:B------:R-:W0:Y:S01]  /*f950*/  @P5 S2R R4, SR_CgaCtaId ;  /* 0x0000000000045919 */ /* 0x000e220000008800 */
[----:B------:R-:W-:-:S02]  /*f960*/  @P5 MOV R3, 0x400 ;  /* 0x0000040000035802 */ /* 0x000fc40000000f00 */
[----:B------:R-:W-:Y:S01]  /*f970*/  ISETP.NE.U32.AND P2, PT, R2, 0x1, PT ;  /* 0x000000010200780c */ /* 0x000fe20003f45070 */
[----:B------:R-:W-:Y:S01]  /*f980*/  IMAD.U32 R2, RZ, RZ, UR20 ;  /* 0x00000014ff027e24 */ /* 0x000fe2000f8e00ff */
[----:B------:R-:W-:Y:S02]  /*f990*/  LOP3.LUT R8, R8, 0x3, RZ, 0xc0, !PT ;  /* 0x0000000308087812 */ /* 0x000fe400078ec0ff */
[----:B------:R-:W-:Y:S02]  /*f9a0*/  PRMT R9, RZ, 0x7610, R9 ;  /* 0x00007610ff097816 */ /* 0x000fe40000000009 */
[----:B------:R-:W-:-:S04]  /*f9b0*/  ISETP.GT.U32.AND P2, PT, R2, 0x3, !P2 ;  /* 0x000000030200780c */ /* 0x000fc80005744070 */
[----:B------:R-:W-:Y:S02]  /*f9c0*/  SEL R2, RZ, 0x1, !P2 ;  /* 0x00000001ff027807 */ /* 0x000fe40005000000 */
[----:B0-----:R-:W-:-:S04]  /*f9d0*/  @P5 LEA R3, R4, R3, 0x18 ;  /* 0x0000000304035211 */ /* 0x001fc800078ec0ff */
[----:B------:R0:W-:Y:S02]  /*f9e0*/  @P5 SYNCS.ARRIVE.TRANS64.A1T0 RZ, [R3+URZ+0x58], RZ ;  /* 0x000058ff03ff59a7 */ /* 0x0001e4000810003f */
[----:B0-----:R-:W-:-:S04]  /*f9f0*/  SEL R3, RZ, 0x1, !P1 ;  /* 0x00000001ff037807 */ /* 0x001fc80004800000 */
[----:B------:R-:W-:Y:S02]  /*fa00*/  LOP3.LUT R0, R2, R0, R3, 0x96, !PT ;  /* 0x0000000002007212 */ /* 0x000fe400078e9603 */
[----:B------:R-:W-:Y:S02]  /*fa10*/  PRMT R2, RZ, 0x7610, R2 ;  /* 0x00007610ff027816 */ /* 0x000fe40000000002 */
[----:B---3--:R-:W-:-:S04]  /*fa20*/  IADD3 R13, P5, R13, UR22, RZ ;  /* 0x000000160d0d7c10 */ /* 0x008fc8000ffbe0ff */
[----:B--2---:R-:W-:Y:S01]  /*fa30*/  IADD3.X R15, R15, UR18, RZ, P5, !PT ;  /* 0x000000120f0f7c10 */ /* 0x004fe2000affe4ff */
[----:B------:R0:W-:Y:S01]  /*fa40*/  STL [R1+0x74], R13 ;  /* 0x0000740d01007387 */ /* 0x0001e20000100800 */
[----:B------:R-:W-:-:S03]  /*fa50*/  ISETP.GE.U32.AND P5, PT, R13, UR8, PT ;  /* 0x000000080d007c0c */ /* 0x000fc6000bfa6070 */
[----:B------:R0:W-:Y:S01]  /*fa60*/  STL [R1+0x70], R15 ;  /* 0x0000700f01007387 */ /* 0x0001e20000100800 */
[----:B------:R-:W-:-:S13]  /*fa70*/  ISETP.GE.U32.AND.EX P1, PT, R15, UR9, PT, P5 ;  /* 0x000000090f007c0c */ /* 0x000fda000bf26150 */
[----:B0-----:R-:W-:Y:S05]  /*fa80*/  @P1 BRA `(.L_x_306) ;  /* 0x00000004004c1947 */ /* 0x001fea0003800000 */
[----:B------:R-:W-:Y:S01]  /*fa90*/  ULDC.64 UR8, c[0x0][0x628] ;  /* 0x00018a0000087ab9 */ /* 0x000fe20000000a00 */
[----:B------:R-:W0:Y:S01]  /*faa0*/  S2R R12, SR_CTAID.X ;  /* 0x00000000000c7919 */ /* 0x000e220000002500 */
[----:B------:R-:W-:Y:S01]  /*fab0*/  ISETP.NE.U32.AND P1, PT, RZ, UR8, PT ;  /* 0x00000008ff007c0c */ /* 0x000fe2000bf25070 */
[----:B------:R-:W-:Y:S01]  /*fac0*/  ULDC UR10, c[0x0][0x630] ;  /* 0x00018c00000a7ab9 */ /* 0x000fe20000000800 */
[----:B------:R-:W-:Y:S01]  /*fad0*/  IMAD.MOV.U32 R2, RZ, RZ, R13 ;  /* 0x000000ffff027224 */ /* 0x000fe200078e000d */
[----:B------:R-:W1:Y:S01]  /*fae0*/  S2R R10, SR_CTAID.Y ;  /* 0x00000000000a7919 */ /* 0x000e620000002600 */
[----:B------:R-:W-:Y:S01]  /*faf0*/  ISETP.NE.AND.EX P1, PT, RZ, UR9, PT, P1 ;  /* 0x00000009ff007c0c */ /* 0x000fe2000bf25310 */
[----:B------:R-:W-:-:S12]  /*fb00*/  IMAD.MOV.U32 R3, RZ, RZ, R15 ;  /* 0x000000ffff037224 */ /* 0x000fd800078e000f */
[----:B------:R-:W-:Y:S05]  /*fb10*/  @!P1 BRA `(.L_x_307) ;  /* 0x0000000000289947 */ /* 0x000fea0003800000 */
[----:B------:R-:W-:Y:S02]  /*fb20*/  ULDC UR7, c[0x0][0x634] ;  /* 0x00018d0000077ab9 */ /* 0x000fe40000000800 */
[----:B------:R-:W-:-:S05]  /*fb30*/  IADD3 R7, P1, R13, UR7, RZ ;  /* 0x000000070d077c10 */ /* 0x000fca000ff3e0ff */
[----:B------:R-:W-:-:S04]  /*fb40*/  IMAD.X R11, RZ, RZ, R15, P1 ;  /* 0x000000ffff0b7224 */ /* 0x000fc800008e060f */
[----:B------:R-:W-:-:S04]  /*fb50*/  IMAD.WIDE.U32 R4, R11, UR8, RZ ;  /* 0x000000080b047c25 */ /* 0x000fc8000f8e00ff */
[----:B------:R-:W-:-:S04]  /*fb60*/  IMAD.WIDE.U32 R4, P1, R7, UR9, R4 ;  /* 0x0000000907047c25 */ /* 0x000fc8000f820004 */
[----:B------:R-:W-:-:S04]  /*fb70*/  IMAD.WIDE.U32 R6, R7, UR8, RZ ;  /* 0x0000000807067c25 */ /* 0x000fc8000f8e00ff */
[----:B------:R-:W-:Y:S01]  /*fb80*/  IMAD.X R3, RZ, RZ, RZ, P1 ;  /* 0x000000ffff037224 */ /* 0x000fe200008e06ff */
[----:B------:R-:W-:Y:S01]  /*fb90*/  IADD3 RZ, P1, R7, R4, RZ ;  /* 0x0000000407ff7210 */ /* 0x000fe20007f3e0ff */
[----:B------:R-:W-:-:S04]  /*fba0*/  IMAD.MOV.U32 R2, RZ, RZ, R5 ;  /* 0x000000ffff027224 */ /* 0x000fc800078e0005 */
[----:B------:R-:W-:-:S08]  /*fbb0*/  IMAD.WIDE.U32.X R2, R11, UR9, R2, P1 ;  /* 0x000000090b027c25 */ /* 0x000fd000088e0402 */
.L_x_307:
[--C-:B------:R-:W-:Y:S01]  /*fbc0*/  SHF.R.U64 R11, R2, UR10, R3.reuse ;  /* 0x0000000a020b7c19 */ /* 0x100fe20008001203 */
[----:B------:R-:W-:Y:S01]  /*fbd0*/  ULDC.64 UR8, c[0x0][0x620] ;  /* 0x0001880000087ab9 */ /* 0x000fe20000000a00 */
[----:B------:R-:W-:Y:S01]  /*fbe0*/  SHF.R.U32.HI R2, RZ, UR10, R3 ;  /* 0x0000000aff027c19 */ /* 0x000fe20008011603 */
[----:B------:R-:W-:Y:S01]  /*fbf0*/  IMAD.MOV.U32 R3, RZ, RZ, R15 ;  /* 0x000000ffff037224 */ /* 0x000fe200078e000f */
[----:B------:R-:W-:Y:S01]  /*fc00*/  IADD3 R5, P1, RZ, -R11, RZ ;  /* 0x8000000bff057210 */ /* 0x000fe20007f3e0ff */
[----:B------:R-:W-:Y:S01]  /*fc10*/  ULDC UR7, c[0x0][0x150] ;  /* 0x0000540000077ab9 */ /* 0x000fe20000000800 */
[----:B0-----:R-:W-:Y:S01]  /*fc20*/  I2FP.F32.U32 R6, R12 ;  /* 0x0000000c00067245 */ /* 0x001fe20000201000 */
[----:B------:R-:W0:Y:S01]  /*fc30*/  LDC R7, c[0x0][0x144] ;  /* 0x00005100ff077b82 */ /* 0x000e220000000800 */
[----:B------:R-:W-:Y:S01]  /*fc40*/  ULDC.64 UR10, c[0x0][0x640] ;  /* 0x00019000000a7ab9 */ /* 0x000fe20000000a00 */
[----:B------:R-:W-:Y:S01]  /*fc50*/  IMAD.X R2, RZ, RZ, ~R2, P1 ;  /* 0x000000ffff027224 */ /* 0x000fe200008e0e02 */
[----:B------:R-:W-:Y:S01]  /*fc60*/  ISETP.NE.U32.AND P1, PT, RZ, UR10, PT ;  /* 0x0000000aff007c0c */ /* 0x000fe2000bf25070 */
[----:B------:R-:W-:Y:S01]  /*fc70*/  FMUL R6, R6, UR7 ;  /* 0x0000000706067c20 */ /* 0x000fe20008400000 */
[----:B------:R-:W-:Y:S01]  /*fc80*/  ULDC UR7, c[0x0][0x618] ;  /* 0x0001860000077ab9 */ /* 0x000fe20000000800 */
[----:B------:R-:W-:Y:S01]  /*fc90*/  IMAD R4, R2, UR8, RZ ;  /* 0x0000000802047c24 */ /* 0x000fe2000f8e02ff */
[----:B------:R-:W-:Y:S01]  /*fca0*/  ISETP.NE.AND.EX P1, PT, RZ, UR11, PT, P1 ;  /* 0x0000000bff007c0c */ /* 0x000fe2000bf25310 */
[----:B------:R-:W-:Y:S01]  /*fcb0*/  IMAD.MOV.U32 R2, RZ, RZ, R13 ;  /* 0x000000ffff027224 */ /* 0x000fe200078e000d */
[----:B------:R-:W2:Y:S01]  /*fcc0*/  LDC R15, c[0x0][0x148] ;  /* 0x00005200ff0f7b82 */ /* 0x000ea20000000800 */
[----:B------:R-:W3:Y:S02]  /*fcd0*/  F2I.U32.TRUNC.NTZ R6, R6 ;  /* 0x0000000600067305 */ /* 0x000ee4000020f000 */
[----:B------:R-:W-:Y:S01]  /*fce0*/  IMAD.WIDE.U32 R2, R5, UR8, R2 ;  /* 0x0000000805027c25 */ /* 0x000fe2000f8e0002 */
[----:B------:R-:W-:-:S03]  /*fcf0*/  ULDC UR8, c[0x0][0x154] ;  /* 0x0000550000087ab9 */ /* 0x000fc60000000800 */
[----:B------:R-:W-:Y:S01]  /*fd00*/  IMAD R5, R5, UR9, R4 ;  /* 0x0000000905057c24 */ /* 0x000fe2000f8e0204 */
[----:B------:R-:W-:-:S03]  /*fd10*/  ULDC UR9, c[0x0][0x608] ;  /* 0x0001820000097ab9 */ /* 0x000fc60000000800 */
[----:B------:R-:W-:-:S05]  /*fd20*/  IMAD.IADD R3, R3, 0x1, R5 ;  /* 0x0000000103037824 */ /* 0x000fca00078e0205 */
[----:B------:R-:W-:Y:S01]  /*fd30*/  SHF.R.U64 R13, R2, UR7, R3 ;  /* 0x00000007020d7c19 */ /* 0x000fe20008001203 */
[----:B---3--:R-:W-:Y:S01]  /*fd40*/  IMAD.MOV R6, RZ, RZ, -R6 ;  /* 0x000000ffff067224 */ /* 0x008fe200078e0a06 */
[----:B-1----:R-:W-:-:S03]  /*fd50*/  I2FP.F32.U32 R2, R10 ;  /* 0x0000000a00027245 */ /* 0x002fc60000201000 */
[----:B0-----:R-:W-:Y:S02]  /*fd60*/  IMAD R19, R7, R6, R12 ;  /* 0x0000000607137224 */ /* 0x001fe400078e020c */
[----:B------:R-:W-:Y:S01]  /*fd70*/  FMUL R4, R2, UR8 ;  /* 0x0000000802047c20 */ /* 0x000fe20008400000 */
[----:B------:R-:W-:Y:S01]  /*fd80*/  SHF.R.U32.HI R2, RZ, UR7, R3 ;  /* 0x00000007ff027c19 */ /* 0x000fe20008011603 */
[----:B------:R-:W-:Y:S02]  /*fd90*/  ULDC UR7, c[0x0][0x658] ;  /* 0x0001960000077ab9 */ /* 0x000fe40000000800 */
[----:B------:R0:W1:Y:S01]  /*fda0*/  F2I.U32.TRUNC.NTZ R18, R4 ;  /* 0x0000000400127305 */ /* 0x000062000020f000 */
[--C-:B------:R-:W-:Y:S02]  /*fdb0*/  SHF.R.U64 R16, R13, UR9, R2.reuse ;  /* 0x000000090d107c19 */ /* 0x100fe40008001202 */
[----:B------:R-:W-:-:S04]  /*fdc0*/  SHF.R.U32.HI R3, RZ, UR9, R2 ;  /* 0x00000009ff037c19 */ /* 0x000fc80008011602 */
[--C-:B------:R-:W-:Y:S02]  /*fdd0*/  SHF.R.U64 R14, R16, UR7, R3.reuse ;  /* 0x00000007100e7c19 */ /* 0x100fe40008001203 */
[----:B------:R-:W-:-:S03]  /*fde0*/  SHF.R.U32.HI R3, RZ, UR7, R3 ;  /* 0x00000007ff037c19 */ /* 0x000fc60008011603 */
[----:B------:R-:W-:Y:S01]  /*fdf0*/  IMAD.MOV.U32 R2, RZ, RZ, R14 ;  /* 0x000000ffff027224 */ /* 0x000fe200078e000e */
[----:B0-2---:R-:W-:Y:S06]  /*fe00*/  @!P1 BRA `(.L_x_308) ;  /* 0x0000000000289947 */ /* 0x005fec0003800000 */
        /* <DEDUP_REMOVED lines=10> */
.L_x_308:
[----:B------:R-:W-:Y:S01]  /*feb0*/  ULDC UR7, c[0x0][0x648] ;  /* 0x0001920000077ab9 */ /* 0x000fe20000000800 */
[----:B-1----:R-:W-:Y:S01]  /*fec0*/  IMAD.MOV R18, RZ, RZ, -R18 ;  /* 0x000000ffff127224 */ /* 0x002fe200078e0a12 */
[----:B------:R-:W-:Y:S01]  /*fed0*/  SHF.R.U64 R3, R2, UR7, R3 ;  /* 0x0000000702037c19 */ /* 0x000fe20008001203 */
[----:B------:R-:W-:Y:S01]  /*fee0*/  ULDC UR7, c[0x0][0x638] ;  /* 0x00018e0000077ab9 */ /* 0x000fe20000000800 */
[----:B------:R-:W-:Y:S01]  /*fef0*/  LOP3.LUT R2, R16, UR6, RZ, 0xc0, !PT ;  /* 0x0000000610027c12 */ /* 0x000fe2000f8ec0ff */
[----:B------:R-:W-:Y:S01]  /*ff00*/  @P4 IMAD R19, R15, R18, R10 ;  /* 0x000000120f134224 */ /* 0x000fe200078e020a */
[----:B------:R-:W-:Y:S01]  /*ff10*/  LOP3.LUT R13, R13, UR4, RZ, 0xc0, !PT ;  /* 0x000000040d0d7c12 */ /* 0x000fe2000f8ec0ff */
[----:B------:R-:W-:Y:S01]  /*ff20*/  IMAD.MOV R5, RZ, RZ, -R3 ;  /* 0x000000ffff057224 */ /* 0x000fe200078e0a03 */
[----:B------:R-:W-:Y:S01]  /*ff30*/  ULDC UR8, c[0x0][0x610] ;  /* 0x0001840000087ab9 */ /* 0x000fe20000000800 */
[----:B------:R-:W-:Y:S02]  /*ff40*/  IMAD R2, R3, UR5, R2 ;  /* 0x0000000503027c24 */ /* 0x000fe4000f8e0202 */
[----:B------:R-:W-:Y:S01]  /*ff50*/  IMAD R14, R5, UR7, R14 ;  /* 0x00000007050e7c24 */ /* 0x000fe2000f8e020e */
[----:B------:R-:W-:Y:S01]  /*ff60*/  ULDC UR7, c[0x0][0x600] ;  /* 0x0001800000077ab9 */ /* 0x000fe20000000800 */
[----:B------:R-:W-:-:S02]  /*ff70*/  IMAD R5, R2, UR8, R19 ;  /* 0x0000000802057c24 */ /* 0x000fc4000f8e0213 */
[----:B------:R-:W-:Y:S02]  /*ff80*/  IMAD R14, R14, UR7, R13 ;  /* 0x000000070e0e7c24 */ /* 0x000fe4000f8e020d */
[----:B------:R-:W-:-:S03]  /*ff90*/  IMAD.MOV.U32 R2, RZ, RZ, 0x1 ;  /* 0x00000001ff027424 */ /* 0x000fc600078e00ff */
[----:B------:R-:W-:Y:S02]  /*ffa0*/  SEL R6, R14, R5, !P4 ;  /* 0x000000050e067207 */ /* 0x000fe40006000000 */
[----:B------:R-:W-:-:S07]  /*ffb0*/  SEL R5, R5, R14, !P4 ;  /* 0x0000000e05057207 */ /* 0x000fce0006000000 */
.L_x_306:
[----:B------:R-:W-:Y:S05]  /*ffc0*/  BSYNC B1 ;  /* 0x0000000000017941 */ /* 0x000fea0003800000 */
.L_x_305:
[----:B------:R-:W-:-:S13]  /*ffd0*/  LOP3.LUT P1, RZ, R2, 0xff, RZ, 0xc0, !PT ;  /* 0x000000ff02ff7812 */ /* 0x000fda000782c0ff */
[----:B------:R-:W-:Y:S05]  /*ffe0*/  @P1 BRA `(.L_x_309) ;  /* 0xfffffff4002c1947 */ /* 0x000fea000383ffff */
[----:B------:R-:W-:Y:S05]  /*fff0*/  BSYNC B0 ;  /* 0x0000000000007941 */ /* 0x000fea0003800000 */
.L_x_297:
[----:B------:R-:W-:-:S03]  /*10000*/  UMOV UR7, 0xffffffff ;  /* 0xffffffff00077882 */ /* 0x000fc60000000000 */
[----:B------:R-:W-:Y:S05]  /*10010*/  BRA.DIV UR7, `(.L_x_310) ;  /* 0x0000000607287947 */ /* 0x000fea000b800000 */
[----:B------:R-:W-:-:S13]  /*10020*/  ELECT P0, URZ, PT ;  /* 0x00000000003f782f */ /* 0x000fda0003800000 */
.L_x_324:
[----:B------:R-:W-:Y:S04]  /*10030*/  BSSY B0, `(.L_x_311) ;  /* 0x000002c000007945 */ /* 0x000fe80003800000 */
[----:B------:R-:W-:Y:S05]  /*10040*/  @!P0 BRA `(.L_x_312) ;  /* 0x0000000000a88947 */ /* 0x000fea0003800000 */
[----:B------:R-:W-:-:S04]  /*10050*/  ULOP3.LUT UR7, UR13, 0x2, URZ, 0xfc, !UPT ;  /* 0x000000020d077892 */ /* 0x000fc8000f8efc3f */
[----:B------:R-:W-:-:S06]  /*10060*/  UISETP.NE.AND UP0, UPT, UR7, 0x3, UPT ;  /* 0x000000030700788c */ /* 0x000fcc000bf05270 */
[----:B------:R-:W-:-:S13]  /*10070*/  PLOP3.LUT P0, PT, PT, PT, UP0, 0x80, 0x0 ;  /* 0x000000000000781c */ /* 0x000fda0003f0f008 */
[----:B------:R-:W-:Y:S05]  /*10080*/  @!P0 BRA `(.L_x_313) ;  /* 0x0000000000048947 */ /* 0x000fea0003800000 */
[----:B------:R-:W-:Y:S01]  /*10090*/  BPT.TRAP 0x1 ;  /* 0x000000040000795c */ /* 0x000fe20000300000 */
.L_x_313:
[----:B------:R-:W0:Y:S01]  /*100a0*/  S2R R3, SR_CgaCtaId ;  /* 0x0000000000037919 */ /* 0x000e220000008800 */
[----:B------:R-:W-:-:S04]  /*100b0*/  MOV R2, 0x400 ;  /* 0x0000040000027802 */ /* 0x000fc80000000f00 */
[----:B0-----:R-:W-:Y:S02]  /*100c0*/  LEA R3, R3, R2, 0x18 ;  /* 0x0000000203037211 */ /* 0x001fe400078ec0ff */
[----:B------:R-:W-:-:S03]  /*100d0*/  SHF.L.U32 R2, R0, 0x1f, RZ ;  /* 0x0000001f00027819 */ /* 0x000fc600000006ff */
[----:B------:R-:W-:-:S04]  /*100e0*/  VIADD R3, R3, 0x20 ;  /* 0x0000002003037836 */ /* 0x000fc80000000000 */
[C---:B------:R-:W-:Y:S02]  /*100f0*/  IMAD R7, R8.reuse, 0x8, R3 ;  /* 0x0000000808077824 */ /* 0x040fe400078e0203 */
[----:B------:R-:W-:Y:S02]  /*10100*/  VIADD R8, R8, 0x1 ;  /* 0x0000000108087836 */ /* 0x000fe40000000000 */
[----:B------:R-:W0:Y:S03]  /*10110*/  SYNCS.PHASECHK.TRANS64.TRYWAIT P0, [R7+URZ], R2 ;  /* 0x00000002070075a7 */ /* 0x000e26000800017f */
[----:B------:R-:W-:-:S04]  /*10120*/  ISETP.NE.AND P1, PT, R8, 0x4, PT ;  /* 0x000000040800780c */ /* 0x000fc80003f25270 */
[----:B------:R-:W-:Y:S02]  /*10130*/  SEL R5, RZ, 0x1, P1 ;  /* 0x00000001ff057807 */ /* 0x000fe40000800000 */
[----:B------:R-:W-:Y:S02]  /*10140*/  SEL R8, R8, RZ, P1 ;  /* 0x000000ff08087207 */ /* 0x000fe40000800000 */
[----:B------:R-:W-:-:S03]  /*10150*/  LOP3.LUT R5, R0, R5, RZ, 0x3c, !PT ;  /* 0x0000000500057212 */ /* 0x000fc600078e3cff */
[----:B------:R-:W-:Y:S01]  /*10160*/  IMAD R9, R8, 0x8, R3 ;  /* 0x0000000808097824 */ /* 0x000fe200078e0203 */
[----:B------:R-:W-:Y:S01]  /*10170*/  SHF.L.U32 R4, R5, 0x1f, RZ ;  /* 0x0000001f05047819 */ /* 0x000fe200000006ff */
[----:B0-----:R-:W-:Y:S06]  /*10180*/  @!P0 BRA `(.L_x_314) ;  /* 0x0000000000f08947 */ /* 0x001fec0003800000 */
.L_x_325:
[----:B------:R-:W1:Y:S01]  /*10190*/  SYNCS.PHASECHK.TRANS64.TRYWAIT P0, [R9+URZ], R4 ;  /* 0x00000004090075a7 */ /* 0x000e62000800017f */
[----:B------:R-:W-:-:S05]  /*101a0*/  VIADD R0, R8, 0x1 ;  /* 0x0000000108007836 */ /* 0x000fca0000000000 */
[----:B------:R-:W-:-:S04]  /*101b0*/  ISETP.NE.AND P1, PT, R0, 0x4, PT ;  /* 0x000000040000780c */ /* 0x000fc80003f25270 */
[----:B0-----:R-:W-:Y:S02]  /*101c0*/  SEL R2, RZ, 0x1, P1 ;  /* 0x00000001ff027807 */ /* 0x001fe40000800000 */
[----:B------:R-:W-:Y:S02]  /*101d0*/  SEL R0, R0, RZ, P1 ;  /* 0x000000ff00007207 */ /* 0x000fe40000800000 */
[----:B------:R-:W-:-:S03]  /*101e0*/  LOP3.LUT R7, R5, R2, RZ, 0x3c, !PT ;  /* 0x0000000205077212 */ /* 0x000fc600078e3cff */
[----:B------:R-:W-:Y:S01]  /*101f0*/  IMAD R6, R0, 0x8, R3 ;  /* 0x0000000800067824 */ /* 0x000fe200078e0203 */
[----:B------:R-:W-:Y:S01]  /*10200*/  SHF.L.U32 R5, R7, 0x1f, RZ ;  /* 0x0000001f07057819 */ /* 0x000fe200000006ff */
[----:B-1----:R-:W-:Y:S06]  /*10210*/  @!P0 BRA `(.L_x_315) ;  /* 0x0000000000e08947 */ /* 0x002fec0003800000 */
.L_x_326:
[----:B------:R-:W1:Y:S01]  /*10220*/  SYNCS.PHASECHK.TRANS64.TRYWAIT P0, [R6+URZ], R5 ;  /* 0x00000005060075a7 */ /* 0x000e62000800017f */
[----:B------:R-:W-:-:S05]  /*10230*/  VIADD R0, R0, 0x1 ;  /* 0x0000000100007836 */ /* 0x000fca0000000000 */
[----:B------:R-:W-:-:S04]  /*10240*/  ISETP.NE.AND P1, PT, R0, 0x4, PT ;  /* 0x000000040000780c */ /* 0x000fc80003f25270 */
[----:B------:R-:W-:Y:S02]  /*10250*/  SEL R2, RZ, 0x1, P1 ;  /* 0x00000001ff027807 */ /* 0x000fe40000800000 */
[----:B------:R-:W-:Y:S02]  /*10260*/  SEL R0, R0, RZ, P1 ;  /* 0x000000ff00007207 */ /* 0x000fe40000800000 */
[----:B------:R-:W-:Y:S01]  /*10270*/  LOP3.LUT R2, R7, R2, RZ, 0x3c, !PT ;  /* 0x0000000207027212 */ /* 0x000fe200078e3cff */
[----:B-1----:R-:W-:Y:S06]  /*10280*/  @!P0 BRA `(.L_x_316) ;  /* 0x0000000000d88947 */ /* 0x002fec0003800000 */
.L_x_327:
[----:B------:R-:W-:Y:S01]  /*10290*/  IMAD R3, R0, 0x8, R3 ;  /* 0x0000000800037824 */ /* 0x000fe200078e0203 */
[----:B------:R-:W-:-:S07]  /*102a0*/  SHF.L.U32 R0, R2, 0x1f, RZ ;  /* 0x0000001f02007819 */ /* 0x000fce00000006ff */
.L_x_317:
[----:B--2---:R2:W3:Y:S02]  /*102b0*/  SYNCS.PHASECHK.TRANS64.TRYWAIT P0, [R3+URZ], R0 ;  /* 0x00000000030075a7 */ /* 0x0044e4000800017f */
[----:B---3--:R-:W-:Y:S05]  /*102c0*/  @!P0 NANOSLEEP.SYNCS 0x989680 ;  /* 0x009896800000895d */ /* 0x008fea0003900000 */
[----:B------:R-:W3:Y:S02]  /*102d0*/  @!P0 SYNCS.PHASECHK.TRANS64 P0, [R3+URZ], R0 ;  /* 0x00000000030085a7 */ /* 0x000ee4000800007f */
[----:B---3--:R-:W-:Y:S05]  /*102e0*/  @!P0 BRA `(.L_x_317) ;  /* 0xfffffffc00f08947 */ /* 0x008fea000383ffff */
.L_x_312:
[----:B------:R-:W-:Y:S05]  /*102f0*/  BSYNC B0 ;  /* 0x0000000000007941 */ /* 0x000fea0003800000 */
.L_x_311:
[----:B------:R-:W-:Y:S05]  /*10300*/  EXIT ;  /* 0x000000000000794d */ /* 0x000fea0003800000 */
.L_x_17:
[----:B-1----:R-:W-:-:S04]  /*10310*/  IMAD.U32 R3, RZ, RZ, UR6 ;  /* 0x00000006ff037e24 */ /* 0x002fc8000f8e00ff */
[----:B------:R1:W2:Y:S03]  /*10320*/  SYNCS.PHASECHK.TRANS64.TRYWAIT P0, [R3+URZ], R0 ;  /* 0x00000000030075a7 */ /* 0x0002a6000800017f */
[----:B--2---:R-:W-:Y:S05]  /*10330*/  @!P0 NANOSLEEP.SYNCS 0x989680 ;  /* 0x009896800000895d */ /* 0x004fea0003900000 */
[----:B------:R-:W2:Y:S02]  /*10340*/  @!P0 SYNCS.PHASECHK.TRANS64 P0, [R3+URZ], R0 ;  /* 0x00000000030085a7 */ /* 0x000ea4000800007f */
[----:B--2---:R-:W-:Y:S05]  /*10350*/  @!P0 BRA `(.L_x_17) ;  /* 0xfffffffc00ec8947 */ /* 0x004fea000383ffff */
[----:B------:R-:W-:Y:S05]  /*10360*/  BRA `(.L_x_16) ;  /* 0xffffff1400f87947 */ /* 0x000fea000383ffff */
.L_x_23:
[----:B-----5:R2:W-:Y:S02]  /*10370*/  STL [R1+0x80], R0 ;  /* 0x0000800001007387 */ /* 0x0205e40000100800 */
[----:B--2---:R-:W-:-:S04]  /*10380*/  IMAD.U32 R0, RZ, RZ, UR16 ;  /* 0x00000010ff007e24 */ /* 0x004fc8000f8e00ff */
[----:B------:R2:W3:Y:S03]  /*10390*/  SYNCS.PHASECHK.TRANS64.TRYWAIT P0, [R0+URZ], R229 ;  /* 0x000000e5000075a7 */ /* 0x0004e6000800017f */
[----:B---3--:R-:W-:Y:S05]  /*103a0*/  @!P0 NANOSLEEP.SYNCS 0x989680 ;  /* 0x009896800000895d */ /* 0x008fea0003900000 */
[----:B------:R2:W3:Y:S02]  /*103b0*/  @!P0 SYNCS.PHASECHK.TRANS64 P0, [R0+URZ], R229 ;  /* 0x000000e5000085a7 */ /* 0x0004e4000800007f */
[----:B--2---:R2:W5:Y:S02]  /*103c0*/  LDL.LU R0, [R1+0x80] ;  /* 0x0000800001007983 */ /* 0x0045640000300800 */
[----:B--23--:R-:W-:Y:S05]  /*103d0*/  @!P0 BRA `(.L_x_23) ;  /* 0xfffffffc00e48947 */ /* 0x00cfea000383ffff */
[----:B------:R-:W-:Y:S05]  /*103e0*/  BRA `(.L_x_22) ;  /* 0xffffff2800c47947 */ /* 0x000fea000383ffff */
.L_x_298:
[----:B------:R-:W-:Y:S01]  /*103f0*/  BSSY B1, `(.L_x_318) ;  /* 0x0000006000017945 */ /* 0x000fe20003800000 */
[----:B------:R-:W-:-:S07]  /*10400*/  IMAD.MOV.U32 R2, RZ, RZ, -0x1 ;  /* 0xffffffffff027424 */ /* 0x000fce00078e00ff */
[----:B------:R-:W-:Y:S05]  /*10410*/  WARPSYNC.COLLECTIVE R2, `(.L_x_319) ;  /* 0x00000000020c7348 */ /* 0x000fea0003c00000 */
[----:B------:R-:W-:Y:S02]  /*10420*/  ELECT P1, UR62, PT ;  /* 0x00000000003e782f */ /* 0x000fe40003820000 */
[----:B------:R-:W-:Y:S01]  /*10430*/  MOV R2, UR62 ;  /* 0x0000003e00027c02 */ /* 0x000fe20008000f00 */
[----:B------:R-:W-:Y:S10]  /*10440*/  ENDCOLLECTIVE ;  /* 0x000000000000791b */ /* 0x000ff40003800000 */
.L_x_319:
[----:B------:R-:W-:Y:S05]  /*10450*/  BSYNC B1 ;  /* 0x0000000000017941 */ /* 0x000fea0003800000 */
.L_x_318:
[----:B------:R-:W-:Y:S05]  /*10460*/  BRA `(.L_x_320) ;  /* 0xfffffff000187947 */ /* 0x000fea000383ffff */
.L_x_301:
[----:B-1----:R1:W2:Y:S02]  /*10470*/  SYNCS.PHASECHK.TRANS64.TRYWAIT P1, [R13+URZ+0x20], R4 ;  /* 0x000020040d0075a7 */ /* 0x0022a4000802017f */
[----:B--2---:R-:W-:Y:S05]  /*10480*/  @!P1 NANOSLEEP.SYNCS 0x989680 ;  /* 0x009896800000995d */ /* 0x004fea0003900000 */
[----:B------:R-:W2:Y:S02]  /*10490*/  @!P1 SYNCS.PHASECHK.TRANS64 P1, [R13+URZ+0x20], R4 ;  /* 0x000020040d0095a7 */ /* 0x000ea4000802007f */
[----:B--2---:R-:W-:Y:S05]  /*104a0*/  @!P1 BRA `(.L_x_301) ;  /* 0xfffffffc00f09947 */ /* 0x004fea000383ffff */
[----:B------:R-:W-:Y:S05]  /*104b0*/  BRA `(.L_x_321) ;  /* 0xfffffff0004c7947 */ /* 0x000fea000383ffff */
.L_x_310:
[----:B------:R-:W-:Y:S01]  /*104c0*/  BSSY B0, `(.L_x_322) ;  /* 0x0000006000007945 */ /* 0x000fe20003800000 */
[----:B------:R-:W-:-:S07]  /*104d0*/  IMAD.MOV.U32 R2, RZ, RZ, -0x1 ;  /* 0xffffffffff027424 */ /* 0x000fce00078e00ff */
[----:B------:R-:W-:Y:S05]  /*104e0*/  WARPSYNC.COLLECTIVE R2, `(.L_x_323) ;  /* 0x00000000020c7348 */ /* 0x000fea0003c00000 */
[----:B------:R-:W-:Y:S02]  /*104f0*/  ELECT P1, UR62, PT ;  /* 0x00000000003e782f */ /* 0x000fe40003820000 */
[----:B------:R-:W-:Y:S01]  /*10500*/  MOV R2, UR62 ;  /* 0x0000003e00027c02 */ /* 0x000fe20008000f00 */
[----:B------:R-:W-:Y:S10]  /*10510*/  ENDCOLLECTIVE ;  /* 0x000000000000791b */ /* 0x000ff40003800000 */
.L_x_323:
[----:B------:R-:W-:Y:S05]  /*10520*/  BSYNC B0 ;  /* 0x0000000000007941 */ /* 0x000fea0003800000 */
.L_x_322:
[----:B------:R-:W-:Y:S01]  /*10530*/  PLOP3.LUT P0, PT, P1, PT, PT, 0x80, 0x0 ;  /* 0x000000000000781c */ /* 0x000fe20000f0f070 */
[----:B------:R-:W-:-:S12]  /*10540*/  BRA `(.L_x_324) ;  /* 0xfffffff800b87947 */ /* 0x000fd8000383ffff */
.L_x_314:
[----:B0-----:R0:W1:Y:S02]  /*10550*/  SYNCS.PHASECHK.TRANS64.TRYWAIT P0, [R7+URZ], R2 ;  /* 0x00000002070075a7 */ /* 0x001064000800017f */
[----:B-1----:R-:W-:Y:S05]  /*10560*/  @!P0 NANOSLEEP.SYNCS 0x989680 ;  /* 0x009896800000895d */ /* 0x002fea0003900000 */
[----:B------:R-:W1:Y:S02]  /*10570*/  @!P0 SYNCS.PHASECHK.TRANS64 P0, [R7+URZ], R2 ;  /* 0x00000002070085a7 */ /* 0x000e64000800007f */
[----:B-1----:R-:W-:Y:S05]  /*10580*/  @!P0 BRA `(.L_x_314) ;  /* 0xfffffffc00f08947 */ /* 0x002fea000383ffff */
[----:B------:R-:W-:Y:S05]  /*10590*/  BRA `(.L_x_325) ;  /* 0xfffffff800fc7947 */ /* 0x000fea000383ffff */
.L_x_315:
[----:B0-----:R0:W1:Y:S02]  /*105a0*/  SYNCS.PHASECHK.TRANS64.TRYWAIT P0, [R9+URZ], R4 ;  /* 0x00000004090075a7 */ /* 0x001064000800017f */
[----:B-1----:R-:W-:Y:S05]  /*105b0*/  @!P0 NANOSLEEP.SYNCS 0x989680 ;  /* 0x009896800000895d */ /* 0x002fea0003900000 */
[----:B------:R-:W1:Y:S02]  /*105c0*/  @!P0 SYNCS.PHASECHK.TRANS64 P0, [R9+URZ], R4 ;  /* 0x00000004090085a7 */ /* 0x000e64000800007f */
[----:B-1----:R-:W-:Y:S05]  /*105d0*/  @!P0 BRA `(.L_x_315) ;  /* 0xfffffffc00f08947 */ /* 0x002fea000383ffff */
[----:B------:R-:W-:Y:S05]  /*105e0*/  BRA `(.L_x_326) ;  /* 0xfffffffc000c7947 */ /* 0x000fea000383ffff */
.L_x_316:
[----:B-1----:R1:W2:Y:S02]  /*105f0*/  SYNCS.PHASECHK.TRANS64.TRYWAIT P0, [R6+URZ], R5 ;  /* 0x00000005060075a7 */ /* 0x0022a4000800017f */
[----:B--2---:R-:W-:Y:S05]  /*10600*/  @!P0 NANOSLEEP.SYNCS 0x989680 ;  /* 0x009896800000895d */ /* 0x004fea0003900000 */
[----:B------:R-:W2:Y:S02]  /*10610*/  @!P0 SYNCS.PHASECHK.TRANS64 P0, [R6+URZ], R5 ;  /* 0x00000005060085a7 */ /* 0x000ea4000800007f */
[----:B--2---:R-:W-:Y:S05]  /*10620*/  @!P0 BRA `(.L_x_316) ;  /* 0xfffffffc00f08947 */ /* 0x004fea000383ffff */
[----:B------:R-:W-:Y:S05]  /*10630*/  BRA `(.L_x_327) ;  /* 0xfffffffc00147947 */ /* 0x000fea000383ffff */
.L_x_328:
[----:B------:R-:W-:-:S00]  /*10640*/  BRA `(.L_x_328) ;  /* 0xfffffffc00fc7947 */ /* 0x000fc0000383ffff */
[----:B------:R-:W-:-:S00]  /*10650*/  NOP ;  /* 0x0000000000007918 */ /* 0x000fc00000000000 */
        /* <DEDUP_REMOVED lines=10> */
.L_x_329:


//--------------------- .nv.shared._ZN7cutlass13device_kernelINS_4gemm6kernel13GemmUniversalIN4cute5tupleIJiiiiEEENS1_10collective13CollectiveMmaINS1_37MainloopSm90TmaGmmaWarpSpecializedFP8ILi4ENS5_IJNS4_1CILi1EEESB_SB_EEENS1_35KernelTmaWarpSpecializedCooperativeEEENS5_IJNSA_ILi256EEENSA_ILi128EEESG_EEENS_12float_e5m2_tENS5_IJlSB_lEEESI_SJ_NS4_8TiledMMAINS4_8MMA_AtomIJNS4_4SM904GMMA31MMA_64x128x32_F32E5M2E5M2_SS_TNILNSN_7ScaleInE1ELSP_1EEEEEENS4_6LayoutINS5_IJNSA_ILi2EEESB_SB_EEENS5_IJSB_NSA_ILi0EEESV_EEEEENS5_IJNS4_10UnderscoreESY_SY_EEEEENS4_13SM90_TMA_LOADENS4_14ComposedLayoutINS4_7SwizzleILi3ELi4ELi3EEENS4_18smem_ptr_flag_bitsILi8EEENSS_INS5_IJNSA_ILi8EEESG_EEENS5_IJSG_SB_EEEEEEEvNS4_8identityES11_S1B_vS1C_EENS_8epilogue10collective6detail29Sm90TmaWarpSpecializedAdapterINS1F_15DefaultEpilogueISI_SJ_SJ_NS1E_6thread17LinearCombinationISI_Li1EffLNS1J_9ScaleType4KindE0ELNS_15FloatRoundStyleE2ESI_EENS1_15EpilogueDefaultEEEEEvvEEEEvNT_6ParamsE --------------------------
	.section	.nv.shared._ZN7cutlass13device_kernelINS_4gemm6kernel13GemmUniversalIN4cute5tupleIJiiiiEEENS1_10collective13CollectiveMmaINS1_37MainloopSm90TmaGmmaWarpSpecializedFP8ILi4ENS5_IJNS4_1CILi1EEESB_SB_EEENS1_35KernelTmaWarpSpecializedCooperativeEEENS5_IJNSA_ILi256EEENSA_ILi128EEESG_EEENS_12float_e5m2_tENS5_IJlSB_lEEESI_SJ_NS4_8TiledMMAINS4_8MMA_AtomIJNS4_4SM904GMMA31MMA_64x128x32_F32E5M2E5M2_SS_TNILNSN_7ScaleInE1ELSP_1EEEEEENS4_6LayoutINS5_IJNSA_ILi2EEESB_SB_EEENS5_IJSB_NSA_ILi0EEESV_EEEEENS5_IJNS4_10UnderscoreESY_SY_EEEEENS4_13SM90_TMA_LOADENS4_14ComposedLayoutINS4_7SwizzleILi3ELi4ELi3EEENS4_18smem_ptr_flag_bitsILi8EEENSS_INS5_IJNSA_ILi8EEESG_EEENS5_IJSG_SB_EEEEEEEvNS4_8identityES11_S1B_vS1C_EENS_8epilogue10collective6detail29Sm90TmaWarpSpecializedAdapterINS1F_15DefaultEpilogueISI_SJ_SJ_NS1E_6thread17LinearCombinationISI_Li1EffLNS1J_9ScaleType4KindE0ELNS_15FloatRoundStyleE2ESI_EENS1_15EpilogueDefaultEEEEEvvEEEEvNT_6ParamsE,"aw",@nobits
	.sectionflags	@""
	.align	16
	.zero		1024


//--------------------- .nv.shared.reserved.0     --------------------------
	.section	.nv.shared.reserved.0,"aw",@nobits
	.weak		__nv_reservedSMEM_offset_0_alias
	.size		__nv_reservedSMEM_offset_0_alias, 0, 0
	.other		__nv_reservedSMEM_offset_0_alias,@"STO_CUDA_RESERVED_SHARED STV_DEFAULT"
__nv_reservedSMEM_offset_0_alias:
	.zero		0


//--------------------- .nv.global                --------------------------
	.section	.nv.global,"aw",@nobits
.nv.global:
	.type		_ZN40_INTERNAL_a9066630_4_k_cu_7f9b1667_269494cute1_E,@object
	.size		_ZN40_INTERNAL_a9066630_4_k_cu_7f9b1667_269494cute1_E,(_ZN40_INTERNAL_a9066630_4_k_cu_7f9b1667_269494cuda3std3__45__cpo6cbeginE - _ZN40_INTERNAL_a9066630_4_k_cu_7f9b1667_269494cute1_E)
_ZN40_INTERNAL_a9066630_4_k_cu_7f9b1667_269494cute1_E:
	.zero		1
	.type		_ZN40_INTERNAL_a9066630_4_k_cu_7f9b1667_269494cuda3std3__45__cpo6cbeginE,@object
	.size		_ZN40_INTERNAL_a9066630_4_k_cu_7f9b1667_269494cuda3std3__45__cpo6cbeginE,(_ZN40_INTERNAL_a9066630_4_k_cu_7f9b1667_269494cuda3std3__48in_placeE - _ZN40_INTERNAL_a9066630_4_k_cu_7f9b1667_269494cuda3std3__45__cpo6cbeginE)
_ZN40_INTERNAL_a9066630_4_k_cu_7f9b1667_269494cuda3std3__45__cpo6cbeginE:
	.zero		1
	.type		_ZN40_INTERNAL_a9066630_4_k_cu_7f9b1667_269494cuda3std3__48in_placeE,@object
	.size		_ZN40_INTERNAL_a9066630_4_k_cu_7f9b1667_269494cuda3std3__48in_placeE,(_ZN40_INTERNAL_a9066630_4_k_cu_7f9b1667_269494cuda3std6ranges3__45__cpo9iter_moveE - _ZN40_INTERNAL_a9066630_4_k_cu_7f9b1667_269494cuda3std3__48in_placeE)
_ZN40_INTERNAL_a9066630_4_k_cu_7f9b1667_269494cuda3std3__48in_placeE:
	.zero		1
	.type		_ZN40_INTERNAL_a9066630_4_k_cu_7f9b1667_269494cuda3std6ranges3__45__cpo9iter_moveE,@object
	.size		_ZN40_INTERNAL_a9066630_4_k_cu_7f9b1667_269494cuda3std6ranges3__45__cpo9iter_moveE,(_ZN40_INTERNAL_a9066630_4_k_cu_7f9b1667_269494cuda3std3__45__cpo5beginE - _ZN40_INTERNAL_a9066630_4_k_cu_7f9b1667_269494cuda3std6ranges3__45__cpo9iter_moveE)
_ZN40_INTERNAL_a9066630_4_k_cu_7f9b1667_269494cuda3std6ranges3__45__cpo9iter_moveE:
	.zero		1
	.type		_ZN40_INTERNAL_a9066630_4_k_cu_7f9b1667_269494cuda3std3__45__cpo5beginE,@object
	.size		_ZN40_INTERNAL_a9066630_4_k_cu_7f9b1667_269494cuda3std3__45__cpo5beginE,(_ZN40_INTERNAL_a9066630_4_k_cu_7f9b1667_269494cuda3std3__442_GLOBAL__N__a9066630_4_k_cu_7f9b1667_269496ignoreE - _ZN40_INTERNAL_a9066630_4_k_cu_7f9b1667_269494cuda3std3__45__cpo5beginE)
_ZN40_INTERNAL_a9066630_4_k_cu_7f9b1667_269494cuda3std3__45__cpo5beginE:
	.zero		1
	.type		_ZN40_INTERNAL_a9066630_4_k_cu_7f9b1667_269494cuda3std3__442_GLOBAL__N__a9066630_4_k_cu_7f9b1667_269496ignoreE,@object
	.size		_ZN40_INTERNAL_a9066630_4_k_cu_7f9b1667_269494cuda3std3__442_GLOBAL__N__a9066630_4_k_cu_7f9b1667_269496ignoreE,(_ZN40_INTERNAL_a9066630_4_k_cu_7f9b1667_269494cute7productE - _ZN40_INTERNAL_a9066630_4_k_cu_7f9b1667_269494cuda3std3__442_GLOBAL__N__a9066630_4_k_cu_7f9b1667_269496ignoreE)
_ZN40_INTERNAL_a9066630_4_k_cu_7f9b1667_269494cuda3std3__442_GLOBAL__N__a9066630_4_k_cu_7f9b1667_269496ignoreE:
	.zero		1
	.type		_ZN40_INTERNAL_a9066630_4_k_cu_7f9b1667_269494cute7productE,@object
	.size		_ZN40_INTERNAL_a9066630_4_k_cu_7f9b1667_269494cute7productE,(_ZN40_INTERNAL_a9066630_4_k_cu_7f9b1667_269494cuda3std3__45__cpo3endE - _ZN40_INTERNAL_a9066630_4_k_cu_7f9b1667_269494cute7productE)
_ZN40_INTERNAL_a9066630_4_k_cu_7f9b1667_269494cute7productE:
	.zero		1
	.type		_ZN40_INTERNAL_a9066630_4_k_cu_7f9b1667_269494cuda3std3__45__cpo3endE,@object
	.size		_ZN40_INTERNAL_a9066630_4_k_cu_7f9b1667_269494cuda3std3__45__cpo3endE,(_ZN40_INTERNAL_a9066630_4_k_cu_7f9b1667_269494cuda3std3__419piecewise_constructE - _ZN40_INTERNAL_a9066630_4_k_cu_7f9b1667_269494cuda3std3__45__cpo3endE)
_ZN40_INTERNAL_a9066630_4_k_cu_7f9b1667_269494cuda3std3__45__cpo3endE:
	.zero		1
	.type		_ZN40_INTERNAL_a9066630_4_k_cu_7f9b1667_269494cuda3std3__419piecewise_constructE,@object
	.size		_ZN40_INTERNAL_a9066630_4_k_cu_7f9b1667_269494cuda3std3__419piecewise_constructE,(_ZN40_INTERNAL_a9066630_4_k_cu_7f9b1667_269494cuda3std3__45__cpo4cendE - _ZN40_INTERNAL_a9066630_4_k_cu_7f9b1667_269494cuda3std3__419piecewise_constructE)
_ZN40_INTERNAL_a9066630_4_k_cu_7f9b1667_269494cuda3std3__419piecewise_constructE:
	.zero		1
	.type		_ZN40_INTERNAL_a9066630_4_k_cu_7f9b1667_269494cuda3std3__45__cpo4cendE,@object
	.size		_ZN40_INTERNAL_a9066630_4_k_cu_7f9b1667_269494cuda3std3__45__cpo4cendE,(_ZN40_INTERNAL_a9066630_4_k_cu_7f9b1667_269494cuda3std6ranges3__45__cpo4swapE - _ZN40_INTERNAL_a9066630_4_k_cu_7f9b1667_269494cuda3std3__45__cpo4cendE)
_ZN40_INTERNAL_a9066630_4_k_cu_7f9b1667_269494cuda3std3__45__cpo4cendE:
	.zero		1
	.type		_ZN40_INTERNAL_a9066630_4_k_cu_7f9b1667_269494cuda3std6ranges3__45__cpo4swapE,@object
	.size		_ZN40_INTERNAL_a9066630_4_k_cu_7f9b1667_269494cuda3std6ranges3__45__cpo4swapE,(.L_7 - _ZN40_INTERNAL_a9066630_4_k_cu_7f9b1667_269494cuda3std6ranges3__45__cpo4swapE)
_ZN40_INTERNAL_a9066630_4_k_cu_7f9b1667_269494cuda3std6ranges3__45__cpo4swapE:
	.zero		1
.L_7:


//--------------------- .nv.constant0._ZN7cutlass13device_kernelINS_4gemm6kernel13GemmUniversalIN4cute5tupleIJiiiiEEENS1_10collective13CollectiveMmaINS1_37MainloopSm90TmaGmmaWarpSpecializedFP8ILi4ENS5_IJNS4_1CILi1EEESB_SB_EEENS1_35KernelTmaWarpSpecializedCooperativeEEENS5_IJNSA_ILi256EEENSA_ILi128EEESG_EEENS_12float_e5m2_tENS5_IJlSB_lEEESI_SJ_NS4_8TiledMMAINS4_8MMA_AtomIJNS4_4SM904GMMA31MMA_64x128x32_F32E5M2E5M2_SS_TNILNSN_7ScaleInE1ELSP_1EEEEEENS4_6LayoutINS5_IJNSA_ILi2EEESB_SB_EEENS5_IJSB_NSA_ILi0EEESV_EEEEENS5_IJNS4_10UnderscoreESY_SY_EEEEENS4_13SM90_TMA_LOADENS4_14ComposedLayoutINS4_7SwizzleILi3ELi4ELi3EEENS4_18smem_ptr_flag_bitsILi8EEENSS_INS5_IJNSA_ILi8EEESG_EEENS5_IJSG_SB_EEEEEEEvNS4_8identityES11_S1B_vS1C_EENS_8epilogue10collective6detail29Sm90TmaWarpSpecializedAdapterINS1F_15DefaultEpilogueISI_SJ_SJ_NS1E_6thread17LinearCombinationISI_Li1EffLNS1J_9ScaleType4KindE0ELNS_15FloatRoundStyleE2ESI_EENS1_15EpilogueDefaultEEEEEvvEEEEvNT_6ParamsE --------------------------
	.section	.nv.constant0._ZN7cutlass13device_kernelINS_4gemm6kernel13GemmUniversalIN4cute5tupleIJiiiiEEENS1_10collective13CollectiveMmaINS1_37MainloopSm90TmaGmmaWarpSpecializedFP8ILi4ENS5_IJNS4_1CILi1EEESB_SB_EEENS1_35KernelTmaWarpSpecializedCooperativeEEENS5_IJNSA_ILi256EEENSA_ILi128EEESG_EEENS_12float_e5m2_tENS5_IJlSB_lEEESI_SJ_NS4_8TiledMMAINS4_8MMA_AtomIJNS4_4SM904GMMA31MMA_64x128x32_F32E5M2E5M2_SS_TNILNSN_7ScaleInE1ELSP_1EEEEEENS4_6LayoutINS5_IJNSA_ILi2EEESB_SB_EEENS5_IJSB_NSA_ILi0EEESV_EEEEENS5_IJNS4_10UnderscoreESY_SY_EEEEENS4_13SM90_TMA_LOADENS4_14ComposedLayoutINS4_7SwizzleILi3ELi4ELi3EEENS4_18smem_ptr_flag_bitsILi8EEENSS_INS5_IJNSA_ILi8EEESG_EEENS5_IJSG_SB_EEEEEEEvNS4_8identityES11_S1B_vS1C_EENS_8epilogue10collective6detail29Sm90TmaWarpSpecializedAdapterINS1F_15DefaultEpilogueISI_SJ_SJ_NS1E_6thread17LinearCombinationISI_Li1EffLNS1J_9ScaleType4KindE0ELNS_15FloatRoundStyleE2ESI_EENS1_15EpilogueDefaultEEEEEvvEEEEvNT_6ParamsE,"a",@progbits
	.sectionflags	@""
	.align	4
.nv.constant0._ZN7cutlass13device_kernelINS_4gemm6kernel13GemmUniversalIN4cute5tupleIJiiiiEEENS1_10collective13CollectiveMmaINS1_37MainloopSm90TmaGmmaWarpSpecializedFP8ILi4ENS5_IJNS4_1CILi1EEESB_SB_EEENS1_35KernelTmaWarpSpecializedCooperativeEEENS5_IJNSA_ILi256EEENSA_ILi128EEESG_EEENS_12float_e5m2_tENS5_IJlSB_lEEESI_SJ_NS4_8TiledMMAINS4_8MMA_AtomIJNS4_4SM904GMMA31MMA_64x128x32_F32E5M2E5M2_SS_TNILNSN_7ScaleInE1ELSP_1EEEEEENS4_6LayoutINS5_IJNSA_ILi2EEESB_SB_EEENS5_IJSB_NSA_ILi0EEESV_EEEEENS5_IJNS4_10UnderscoreESY_SY_EEEEENS4_13SM90_TMA_LOADENS4_14ComposedLayoutINS4_7SwizzleILi3ELi4ELi3EEENS4_18smem_ptr_flag_bitsILi8EEENSS_INS5_IJNSA_ILi8EEESG_EEENS5_IJSG_SB_EEEEEEEvNS4_8identityES11_S1B_vS1C_EENS_8epilogue10collective6detail29Sm90TmaWarpSpecializedAdapterINS1F_15DefaultEpilogueISI_SJ_SJ_NS1E_6thread17LinearCombinationISI_Li1EffLNS1J_9ScaleType4KindE0ELNS_15FloatRoundStyleE2ESI_EENS1_15EpilogueDefaultEEEEEvvEEEEvNT_6ParamsE:
	.zero		1664


//--------------------- SYMBOLS --------------------------

	.type		.nv.reservedSmem.offset0,@object
	.size		.nv.reservedSmem.offset0,0x4
